//
// Generated by NVIDIA NVVM Compiler
//
// Compiler Build ID: CL-36424714
// Cuda compilation tools, release 13.0, V13.0.88
// Based on NVVM 20.0.0
//

.version 9.0
.target sm_100
.address_size 64

	// .globl	CreateBayer
.global .align 4 .b8 precalc_xorwow_matrix[102400];
.global .align 4 .b8 precalc_xorwow_offset_matrix[102400];
.global .align 4 .b8 mrg32k3aM1[2304];
.global .align 4 .b8 mrg32k3aM2[2304];
.global .align 4 .b8 mrg32k3aM1SubSeq[2016];
.global .align 4 .b8 mrg32k3aM2SubSeq[2016];
.global .align 4 .b8 mrg32k3aM1Seq[2304];
.global .align 4 .b8 mrg32k3aM2Seq[2304];
.const .align 8 .b8 __cr_lgamma_table[72];
.const .align 4 .b8 c_cfaPattern[16];

.visible .entry CreateBayer(
	.param .u64 .ptr .align 1 CreateBayer_param_0,
	.param .u64 .ptr .align 1 CreateBayer_param_1,
	.param .u32 CreateBayer_param_2,
	.param .u32 CreateBayer_param_3,
	.param .u32 CreateBayer_param_4,
	.param .u32 CreateBayer_param_5
)
{
	.reg .pred 	%p<7>;
	.reg .b32 	%r<23>;
	.reg .b32 	%f<7>;
	.reg .b64 	%rd<23>;

	ld.param.u64 	%rd3, [CreateBayer_param_0];
	ld.param.u64 	%rd4, [CreateBayer_param_1];
	ld.param.u32 	%r5, [CreateBayer_param_2];
	ld.param.u32 	%r6, [CreateBayer_param_3];
	ld.param.u32 	%r3, [CreateBayer_param_4];
	ld.param.u32 	%r4, [CreateBayer_param_5];
	mov.u32 	%r8, %ctaid.x;
	mov.u32 	%r9, %ntid.x;
	mov.u32 	%r10, %tid.x;
	mad.lo.s32 	%r1, %r8, %r9, %r10;
	mov.u32 	%r11, %ctaid.y;
	mov.u32 	%r12, %ntid.y;
	mov.u32 	%r13, %tid.y;
	mad.lo.s32 	%r14, %r11, %r12, %r13;
	setp.ge.s32 	%p1, %r1, %r5;
	setp.ge.s32 	%p2, %r14, %r6;
	or.pred  	%p3, %p1, %p2;
	@%p3 bra 	$L__BB0_8;
	cvta.to.global.u64 	%rd5, %rd3;
	cvta.to.global.u64 	%rd6, %rd4;
	mul.lo.s32 	%r16, %r3, %r14;
	cvt.s64.s32 	%rd7, %r16;
	add.s64 	%rd1, %rd5, %rd7;
	mul.lo.s32 	%r17, %r4, %r14;
	cvt.s64.s32 	%rd8, %r17;
	add.s64 	%rd2, %rd6, %rd8;
	shl.b32 	%r18, %r14, 3;
	cvt.u64.u32 	%rd9, %r18;
	and.b64  	%rd10, %rd9, 8;
	mov.u64 	%rd11, c_cfaPattern;
	add.s64 	%rd12, %rd11, %rd10;
	shr.u32 	%r19, %r1, 31;
	add.s32 	%r20, %r1, %r19;
	and.b32  	%r21, %r20, -2;
	sub.s32 	%r22, %r1, %r21;
	mul.wide.s32 	%rd13, %r22, 4;
	add.s64 	%rd14, %rd12, %rd13;
	ld.const.u32 	%r15, [%rd14];
	mov.f32 	%f6, 0f00000000;
	setp.eq.s32 	%p4, %r15, 0;
	@%p4 bra 	$L__BB0_5;
	setp.eq.s32 	%p5, %r15, 2;
	@%p5 bra 	$L__BB0_6;
	setp.ne.s32 	%p6, %r15, 1;
	@%p6 bra 	$L__BB0_7;
	mul.wide.s32 	%rd19, %r1, 12;
	add.s64 	%rd20, %rd1, %rd19;
	ld.global.f32 	%f6, [%rd20+4];
	bra.uni 	$L__BB0_7;
$L__BB0_5:
	mul.wide.s32 	%rd17, %r1, 12;
	add.s64 	%rd18, %rd1, %rd17;
	ld.global.f32 	%f6, [%rd18];
	bra.uni 	$L__BB0_7;
$L__BB0_6:
	mul.wide.s32 	%rd15, %r1, 12;
	add.s64 	%rd16, %rd1, %rd15;
	ld.global.f32 	%f6, [%rd16+8];
$L__BB0_7:
	mul.wide.s32 	%rd21, %r1, 4;
	add.s64 	%rd22, %rd2, %rd21;
	st.global.f32 	[%rd22], %f6;
$L__BB0_8:
	ret;

}
	// .globl	deBayerGreenKernel
.visible .entry deBayerGreenKernel(
	.param .u32 deBayerGreenKernel_param_0,
	.param .u32 deBayerGreenKernel_param_1,
	.param .u64 .ptr .align 1 deBayerGreenKernel_param_2,
	.param .u32 deBayerGreenKernel_param_3,
	.param .u64 .ptr .align 1 deBayerGreenKernel_param_4,
	.param .u32 deBayerGreenKernel_param_5,
	.param .align 4 .b8 deBayerGreenKernel_param_6[12],
	.param .align 4 .b8 deBayerGreenKernel_param_7[12]
)
{
	.reg .pred 	%p<10>;
	.reg .b32 	%r<30>;
	.reg .b32 	%f<135>;
	.reg .b64 	%rd<50>;

	ld.param.f32 	%f1, [deBayerGreenKernel_param_6];
	ld.param.f32 	%f2, [deBayerGreenKernel_param_6+4];
	ld.param.f32 	%f3, [deBayerGreenKernel_param_6+8];
	ld.param.f32 	%f4, [deBayerGreenKernel_param_7];
	ld.param.f32 	%f5, [deBayerGreenKernel_param_7+4];
	ld.param.f32 	%f6, [deBayerGreenKernel_param_7+8];
	ld.param.u32 	%r6, [deBayerGreenKernel_param_0];
	ld.param.u32 	%r3, [deBayerGreenKernel_param_1];
	ld.param.u64 	%rd3, [deBayerGreenKernel_param_2];
	ld.param.u32 	%r4, [deBayerGreenKernel_param_3];
	ld.param.u64 	%rd2, [deBayerGreenKernel_param_4];
	ld.param.u32 	%r5, [deBayerGreenKernel_param_5];
	cvta.to.global.u64 	%rd1, %rd3;
	mov.u32 	%r7, %ctaid.x;
	mov.u32 	%r8, %ntid.x;
	mov.u32 	%r9, %tid.x;
	mad.lo.s32 	%r1, %r7, %r8, %r9;
	mov.u32 	%r10, %ctaid.y;
	mov.u32 	%r11, %ntid.y;
	mov.u32 	%r12, %tid.y;
	mad.lo.s32 	%r2, %r10, %r11, %r12;
	add.s32 	%r13, %r6, -2;
	setp.ge.s32 	%p1, %r1, %r13;
	setp.lt.s32 	%p2, %r1, 2;
	or.pred  	%p3, %p2, %p1;
	@%p3 bra 	$L__BB1_9;
	add.s32 	%r14, %r3, -2;
	setp.ge.s32 	%p4, %r2, %r14;
	setp.lt.u32 	%p5, %r2, 2;
	or.pred  	%p6, %p4, %p5;
	@%p6 bra 	$L__BB1_9;
	shl.b32 	%r16, %r2, 3;
	cvt.u64.u32 	%rd4, %r16;
	and.b64  	%rd5, %rd4, 8;
	mov.u64 	%rd6, c_cfaPattern;
	add.s64 	%rd7, %rd6, %rd5;
	shl.b32 	%r17, %r1, 2;
	cvt.u64.u32 	%rd8, %r17;
	and.b64  	%rd9, %rd8, 4;
	add.s64 	%rd10, %rd7, %rd9;
	ld.const.u32 	%r15, [%rd10];
	mov.f32 	%f134, 0f00000000;
	setp.eq.s32 	%p7, %r15, 0;
	@%p7 bra 	$L__BB1_6;
	setp.eq.s32 	%p8, %r15, 2;
	@%p8 bra 	$L__BB1_7;
	setp.ne.s32 	%p9, %r15, 1;
	@%p9 bra 	$L__BB1_8;
	mul.lo.s32 	%r23, %r4, %r2;
	cvt.s64.s32 	%rd26, %r23;
	add.s64 	%rd27, %rd1, %rd26;
	mul.wide.u32 	%rd28, %r1, 4;
	add.s64 	%rd29, %rd27, %rd28;
	ld.global.nc.f32 	%f72, [%rd29];
	sub.f32 	%f73, %f72, %f2;
	mul.f32 	%f134, %f5, %f73;
	bra.uni 	$L__BB1_8;
$L__BB1_6:
	mul.lo.s32 	%r24, %r4, %r2;
	cvt.s64.s32 	%rd30, %r24;
	add.s64 	%rd31, %rd1, %rd30;
	mul.wide.u32 	%rd32, %r1, 4;
	add.s64 	%rd33, %rd31, %rd32;
	ld.global.nc.f32 	%f74, [%rd33];
	sub.f32 	%f75, %f74, %f1;
	mul.f32 	%f76, %f4, %f75;
	add.s32 	%r25, %r1, -2;
	mul.wide.u32 	%rd34, %r25, 4;
	add.s64 	%rd35, %rd31, %rd34;
	ld.global.nc.f32 	%f77, [%rd35];
	sub.f32 	%f78, %f77, %f1;
	mul.f32 	%f79, %f4, %f78;
	add.s32 	%r26, %r1, -1;
	mul.wide.u32 	%rd36, %r26, 4;
	add.s64 	%rd37, %rd31, %rd36;
	ld.global.nc.f32 	%f80, [%rd37];
	sub.f32 	%f81, %f80, %f2;
	mul.f32 	%f82, %f5, %f81;
	ld.global.nc.f32 	%f83, [%rd33+4];
	sub.f32 	%f84, %f83, %f2;
	mul.f32 	%f85, %f5, %f84;
	ld.global.nc.f32 	%f86, [%rd33+8];
	sub.f32 	%f87, %f86, %f1;
	mul.f32 	%f88, %f4, %f87;
	add.s32 	%r27, %r2, -2;
	mul.lo.s32 	%r28, %r4, %r27;
	cvt.s64.s32 	%rd38, %r28;
	add.s64 	%rd39, %rd1, %rd38;
	add.s64 	%rd40, %rd39, %rd32;
	ld.global.nc.f32 	%f89, [%rd40];
	sub.f32 	%f90, %f89, %f1;
	mul.f32 	%f91, %f4, %f90;
	cvt.s64.s32 	%rd41, %r4;
	add.s64 	%rd42, %rd40, %rd41;
	ld.global.nc.f32 	%f92, [%rd42];
	sub.f32 	%f93, %f92, %f2;
	mul.f32 	%f94, %f5, %f93;
	add.s64 	%rd43, %rd33, %rd41;
	ld.global.nc.f32 	%f95, [%rd43];
	sub.f32 	%f96, %f95, %f2;
	mul.f32 	%f97, %f5, %f96;
	add.s64 	%rd44, %rd43, %rd41;
	ld.global.nc.f32 	%f98, [%rd44];
	sub.f32 	%f99, %f98, %f1;
	mul.f32 	%f100, %f4, %f99;
	sub.f32 	%f101, %f85, %f82;
	abs.f32 	%f102, %f101;
	sub.f32 	%f103, %f97, %f94;
	abs.f32 	%f104, %f103;
	mul.f32 	%f105, %f104, 0f3F000000;
	fma.rn.f32 	%f106, %f4, %f75, %f76;
	sub.f32 	%f107, %f106, %f79;
	sub.f32 	%f108, %f107, %f88;
	abs.f32 	%f109, %f108;
	sub.f32 	%f110, %f106, %f91;
	sub.f32 	%f111, %f110, %f100;
	abs.f32 	%f112, %f111;
	mul.f32 	%f113, %f82, 0f40800000;
	sub.f32 	%f114, %f113, %f79;
	add.f32 	%f115, %f106, %f114;
	fma.rn.f32 	%f116, %f85, 0f40800000, %f115;
	sub.f32 	%f117, %f116, %f88;
	mul.f32 	%f118, %f117, 0f3E000000;
	mul.f32 	%f119, %f94, 0f40800000;
	sub.f32 	%f120, %f119, %f91;
	add.f32 	%f121, %f106, %f120;
	fma.rn.f32 	%f122, %f97, 0f40800000, %f121;
	sub.f32 	%f123, %f122, %f100;
	mul.f32 	%f124, %f123, 0f3E000000;
	fma.rn.f32 	%f125, %f112, 0f3E800000, %f105;
	fma.rn.f32 	%f126, %f102, 0f3F000000, %f105;
	fma.rn.f32 	%f127, %f109, 0f3E800000, %f126;
	fma.rn.f32 	%f128, %f112, 0f3E800000, %f127;
	add.f32 	%f129, %f128, 0f3089705F;
	div.rn.f32 	%f130, %f125, %f129;
	mov.f32 	%f131, 0f3F800000;
	sub.f32 	%f132, %f131, %f130;
	mul.f32 	%f133, %f124, %f132;
	fma.rn.f32 	%f134, %f118, %f130, %f133;
	bra.uni 	$L__BB1_8;
$L__BB1_7:
	mul.lo.s32 	%r18, %r4, %r2;
	cvt.s64.s32 	%rd11, %r18;
	add.s64 	%rd12, %rd1, %rd11;
	mul.wide.u32 	%rd13, %r1, 4;
	add.s64 	%rd14, %rd12, %rd13;
	ld.global.nc.f32 	%f12, [%rd14];
	sub.f32 	%f13, %f12, %f3;
	mul.f32 	%f14, %f6, %f13;
	add.s32 	%r19, %r1, -2;
	mul.wide.u32 	%rd15, %r19, 4;
	add.s64 	%rd16, %rd12, %rd15;
	ld.global.nc.f32 	%f15, [%rd16];
	sub.f32 	%f16, %f15, %f3;
	mul.f32 	%f17, %f6, %f16;
	add.s32 	%r20, %r1, -1;
	mul.wide.u32 	%rd17, %r20, 4;
	add.s64 	%rd18, %rd12, %rd17;
	ld.global.nc.f32 	%f18, [%rd18];
	sub.f32 	%f19, %f18, %f2;
	mul.f32 	%f20, %f5, %f19;
	ld.global.nc.f32 	%f21, [%rd14+4];
	sub.f32 	%f22, %f21, %f2;
	mul.f32 	%f23, %f5, %f22;
	ld.global.nc.f32 	%f24, [%rd14+8];
	sub.f32 	%f25, %f24, %f3;
	mul.f32 	%f26, %f6, %f25;
	add.s32 	%r21, %r2, -2;
	mul.lo.s32 	%r22, %r4, %r21;
	cvt.s64.s32 	%rd19, %r22;
	add.s64 	%rd20, %rd1, %rd19;
	add.s64 	%rd21, %rd20, %rd13;
	ld.global.nc.f32 	%f27, [%rd21];
	sub.f32 	%f28, %f27, %f3;
	mul.f32 	%f29, %f6, %f28;
	cvt.s64.s32 	%rd22, %r4;
	add.s64 	%rd23, %rd21, %rd22;
	ld.global.nc.f32 	%f30, [%rd23];
	sub.f32 	%f31, %f30, %f2;
	mul.f32 	%f32, %f5, %f31;
	add.s64 	%rd24, %rd14, %rd22;
	ld.global.nc.f32 	%f33, [%rd24];
	sub.f32 	%f34, %f33, %f2;
	mul.f32 	%f35, %f5, %f34;
	add.s64 	%rd25, %rd24, %rd22;
	ld.global.nc.f32 	%f36, [%rd25];
	sub.f32 	%f37, %f36, %f3;
	mul.f32 	%f38, %f6, %f37;
	sub.f32 	%f39, %f23, %f20;
	abs.f32 	%f40, %f39;
	sub.f32 	%f41, %f35, %f32;
	abs.f32 	%f42, %f41;
	mul.f32 	%f43, %f42, 0f3F000000;
	fma.rn.f32 	%f44, %f6, %f13, %f14;
	sub.f32 	%f45, %f44, %f17;
	sub.f32 	%f46, %f45, %f26;
	abs.f32 	%f47, %f46;
	sub.f32 	%f48, %f44, %f29;
	sub.f32 	%f49, %f48, %f38;
	abs.f32 	%f50, %f49;
	mul.f32 	%f51, %f20, 0f40800000;
	sub.f32 	%f52, %f51, %f17;
	add.f32 	%f53, %f44, %f52;
	fma.rn.f32 	%f54, %f23, 0f40800000, %f53;
	sub.f32 	%f55, %f54, %f26;
	mul.f32 	%f56, %f55, 0f3E000000;
	mul.f32 	%f57, %f32, 0f40800000;
	sub.f32 	%f58, %f57, %f29;
	add.f32 	%f59, %f44, %f58;
	fma.rn.f32 	%f60, %f35, 0f40800000, %f59;
	sub.f32 	%f61, %f60, %f38;
	mul.f32 	%f62, %f61, 0f3E000000;
	fma.rn.f32 	%f63, %f50, 0f3E800000, %f43;
	fma.rn.f32 	%f64, %f40, 0f3F000000, %f43;
	fma.rn.f32 	%f65, %f47, 0f3E800000, %f64;
	fma.rn.f32 	%f66, %f50, 0f3E800000, %f65;
	add.f32 	%f67, %f66, 0f3089705F;
	div.rn.f32 	%f68, %f63, %f67;
	mov.f32 	%f69, 0f3F800000;
	sub.f32 	%f70, %f69, %f68;
	mul.f32 	%f71, %f62, %f70;
	fma.rn.f32 	%f134, %f56, %f68, %f71;
$L__BB1_8:
	mul.lo.s32 	%r29, %r5, %r2;
	cvt.s64.s32 	%rd45, %r29;
	cvta.to.global.u64 	%rd46, %rd2;
	add.s64 	%rd47, %rd46, %rd45;
	mul.wide.u32 	%rd48, %r1, 12;
	add.s64 	%rd49, %rd47, %rd48;
	st.global.f32 	[%rd49+4], %f134;
$L__BB1_9:
	ret;

}
	// .globl	deBayerRedBlueKernel
.visible .entry deBayerRedBlueKernel(
	.param .u32 deBayerRedBlueKernel_param_0,
	.param .u32 deBayerRedBlueKernel_param_1,
	.param .u64 .ptr .align 1 deBayerRedBlueKernel_param_2,
	.param .u32 deBayerRedBlueKernel_param_3,
	.param .u64 .ptr .align 1 deBayerRedBlueKernel_param_4,
	.param .u32 deBayerRedBlueKernel_param_5,
	.param .align 4 .b8 deBayerRedBlueKernel_param_6[12],
	.param .align 4 .b8 deBayerRedBlueKernel_param_7[12]
)
{
	.reg .pred 	%p<11>;
	.reg .b32 	%r<36>;
	.reg .b32 	%f<113>;
	.reg .b64 	%rd<105>;

	ld.param.f32 	%f1, [deBayerRedBlueKernel_param_6];
	ld.param.f32 	%f2, [deBayerRedBlueKernel_param_6+8];
	ld.param.f32 	%f3, [deBayerRedBlueKernel_param_7];
	ld.param.f32 	%f4, [deBayerRedBlueKernel_param_7+8];
	ld.param.u32 	%r7, [deBayerRedBlueKernel_param_0];
	ld.param.u32 	%r4, [deBayerRedBlueKernel_param_1];
	ld.param.u64 	%rd6, [deBayerRedBlueKernel_param_2];
	ld.param.u32 	%r5, [deBayerRedBlueKernel_param_3];
	ld.param.u64 	%rd7, [deBayerRedBlueKernel_param_4];
	ld.param.u32 	%r6, [deBayerRedBlueKernel_param_5];
	cvta.to.global.u64 	%rd1, %rd6;
	cvta.to.global.u64 	%rd2, %rd7;
	mov.u32 	%r8, %ctaid.x;
	mov.u32 	%r9, %ntid.x;
	mov.u32 	%r10, %tid.x;
	mad.lo.s32 	%r1, %r8, %r9, %r10;
	mov.u32 	%r11, %ctaid.y;
	mov.u32 	%r12, %ntid.y;
	mov.u32 	%r13, %tid.y;
	mad.lo.s32 	%r2, %r11, %r12, %r13;
	add.s32 	%r14, %r7, -2;
	setp.ge.s32 	%p1, %r1, %r14;
	setp.lt.s32 	%p2, %r1, 2;
	or.pred  	%p3, %p2, %p1;
	@%p3 bra 	$L__BB2_11;
	add.s32 	%r15, %r4, -2;
	setp.ge.s32 	%p4, %r2, %r15;
	setp.lt.u32 	%p5, %r2, 2;
	or.pred  	%p6, %p4, %p5;
	@%p6 bra 	$L__BB2_11;
	shl.b32 	%r17, %r2, 3;
	cvt.u64.u32 	%rd8, %r17;
	and.b64  	%rd9, %rd8, 8;
	mov.u64 	%rd10, c_cfaPattern;
	add.s64 	%rd11, %rd10, %rd9;
	shl.b32 	%r18, %r1, 2;
	cvt.u64.u32 	%rd12, %r18;
	and.b64  	%rd13, %rd12, 4;
	add.s64 	%rd14, %rd11, %rd13;
	ld.const.u32 	%r16, [%rd14];
	xor.b64  	%rd15, %rd13, 4;
	add.s64 	%rd3, %rd11, %rd15;
	mul.lo.s32 	%r3, %r6, %r2;
	cvt.s64.s32 	%rd16, %r3;
	add.s64 	%rd4, %rd2, %rd16;
	mul.wide.u32 	%rd17, %r1, 12;
	add.s64 	%rd18, %rd4, %rd17;
	add.s64 	%rd5, %rd18, 4;
	ld.global.f32 	%f5, [%rd18+4];
	setp.eq.s32 	%p7, %r16, 0;
	@%p7 bra 	$L__BB2_8;
	setp.eq.s32 	%p8, %r16, 2;
	@%p8 bra 	$L__BB2_9;
	setp.ne.s32 	%p9, %r16, 1;
	@%p9 bra 	$L__BB2_10;
	ld.const.u32 	%r23, [%rd3];
	setp.ne.s32 	%p10, %r23, 0;
	@%p10 bra 	$L__BB2_7;
	mul.lo.s32 	%r28, %r5, %r2;
	cvt.s64.s32 	%rd62, %r28;
	add.s64 	%rd63, %rd1, %rd62;
	add.s32 	%r29, %r1, -1;
	mul.wide.u32 	%rd64, %r29, 4;
	add.s64 	%rd65, %rd63, %rd64;
	ld.global.nc.f32 	%f64, [%rd65];
	sub.f32 	%f65, %f64, %f1;
	mul.f32 	%f66, %f3, %f65;
	mul.wide.u32 	%rd66, %r1, 4;
	add.s64 	%rd67, %rd63, %rd66;
	ld.global.nc.f32 	%f67, [%rd67+4];
	sub.f32 	%f68, %f67, %f1;
	mul.f32 	%f69, %f3, %f68;
	mul.wide.u32 	%rd68, %r29, 12;
	add.s64 	%rd69, %rd4, %rd68;
	ld.global.f32 	%f70, [%rd69+4];
	ld.global.f32 	%f71, [%rd5+12];
	sub.f32 	%f72, %f66, %f70;
	sub.f32 	%f73, %f69, %f71;
	add.f32 	%f74, %f72, %f73;
	fma.rn.f32 	%f111, %f74, 0f3F000000, %f5;
	sub.s32 	%r30, %r28, %r5;
	cvt.s64.s32 	%rd70, %r30;
	add.s64 	%rd71, %rd1, %rd70;
	add.s64 	%rd72, %rd71, %rd66;
	ld.global.nc.f32 	%f75, [%rd72];
	sub.f32 	%f76, %f75, %f2;
	mul.f32 	%f77, %f4, %f76;
	cvt.s64.s32 	%rd73, %r5;
	add.s64 	%rd74, %rd67, %rd73;
	ld.global.nc.f32 	%f78, [%rd74];
	sub.f32 	%f79, %f78, %f2;
	mul.f32 	%f80, %f4, %f79;
	sub.s32 	%r31, %r3, %r6;
	cvt.s64.s32 	%rd75, %r31;
	add.s64 	%rd76, %rd2, %rd75;
	add.s64 	%rd78, %rd76, %rd17;
	ld.global.f32 	%f81, [%rd78+4];
	cvt.s64.s32 	%rd79, %r6;
	add.s64 	%rd80, %rd4, %rd79;
	add.s64 	%rd81, %rd80, %rd17;
	ld.global.f32 	%f82, [%rd81+4];
	sub.f32 	%f83, %f77, %f81;
	sub.f32 	%f84, %f80, %f82;
	add.f32 	%f85, %f83, %f84;
	fma.rn.f32 	%f112, %f85, 0f3F000000, %f5;
	bra.uni 	$L__BB2_10;
$L__BB2_7:
	mul.lo.s32 	%r24, %r5, %r2;
	cvt.s64.s32 	%rd42, %r24;
	add.s64 	%rd43, %rd1, %rd42;
	add.s32 	%r25, %r1, -1;
	mul.wide.u32 	%rd44, %r25, 4;
	add.s64 	%rd45, %rd43, %rd44;
	ld.global.nc.f32 	%f42, [%rd45];
	sub.f32 	%f43, %f42, %f2;
	mul.f32 	%f44, %f4, %f43;
	mul.wide.u32 	%rd46, %r1, 4;
	add.s64 	%rd47, %rd43, %rd46;
	ld.global.nc.f32 	%f45, [%rd47+4];
	sub.f32 	%f46, %f45, %f2;
	mul.f32 	%f47, %f4, %f46;
	mul.wide.u32 	%rd48, %r25, 12;
	add.s64 	%rd49, %rd4, %rd48;
	ld.global.f32 	%f48, [%rd49+4];
	ld.global.f32 	%f49, [%rd5+12];
	sub.f32 	%f50, %f44, %f48;
	sub.f32 	%f51, %f47, %f49;
	add.f32 	%f52, %f50, %f51;
	fma.rn.f32 	%f112, %f52, 0f3F000000, %f5;
	sub.s32 	%r26, %r24, %r5;
	cvt.s64.s32 	%rd50, %r26;
	add.s64 	%rd51, %rd1, %rd50;
	add.s64 	%rd52, %rd51, %rd46;
	ld.global.nc.f32 	%f53, [%rd52];
	sub.f32 	%f54, %f53, %f1;
	mul.f32 	%f55, %f3, %f54;
	cvt.s64.s32 	%rd53, %r5;
	add.s64 	%rd54, %rd47, %rd53;
	ld.global.nc.f32 	%f56, [%rd54];
	sub.f32 	%f57, %f56, %f1;
	mul.f32 	%f58, %f3, %f57;
	sub.s32 	%r27, %r3, %r6;
	cvt.s64.s32 	%rd55, %r27;
	add.s64 	%rd56, %rd2, %rd55;
	add.s64 	%rd58, %rd56, %rd17;
	ld.global.f32 	%f59, [%rd58+4];
	cvt.s64.s32 	%rd59, %r6;
	add.s64 	%rd60, %rd4, %rd59;
	add.s64 	%rd61, %rd60, %rd17;
	ld.global.f32 	%f60, [%rd61+4];
	sub.f32 	%f61, %f55, %f59;
	sub.f32 	%f62, %f58, %f60;
	add.f32 	%f63, %f61, %f62;
	fma.rn.f32 	%f111, %f63, 0f3F000000, %f5;
	bra.uni 	$L__BB2_10;
$L__BB2_8:
	mul.lo.s32 	%r32, %r5, %r2;
	cvt.s64.s32 	%rd82, %r32;
	add.s64 	%rd83, %rd1, %rd82;
	mul.wide.u32 	%rd84, %r1, 4;
	add.s64 	%rd85, %rd83, %rd84;
	ld.global.nc.f32 	%f86, [%rd85];
	sub.f32 	%f87, %f86, %f1;
	mul.f32 	%f111, %f3, %f87;
	sub.s32 	%r33, %r32, %r5;
	cvt.s64.s32 	%rd86, %r33;
	add.s64 	%rd87, %rd1, %rd86;
	add.s32 	%r34, %r1, -1;
	mul.wide.u32 	%rd88, %r34, 4;
	add.s64 	%rd89, %rd87, %rd88;
	ld.global.nc.f32 	%f88, [%rd89];
	sub.f32 	%f89, %f88, %f2;
	mul.f32 	%f90, %f4, %f89;
	add.s64 	%rd90, %rd87, %rd84;
	ld.global.nc.f32 	%f91, [%rd90+4];
	sub.f32 	%f92, %f91, %f2;
	mul.f32 	%f93, %f4, %f92;
	cvt.s64.s32 	%rd91, %r5;
	add.s64 	%rd92, %rd83, %rd91;
	add.s64 	%rd93, %rd92, %rd84;
	ld.global.nc.f32 	%f94, [%rd93+4];
	sub.f32 	%f95, %f94, %f2;
	mul.f32 	%f96, %f4, %f95;
	add.s64 	%rd94, %rd92, %rd88;
	ld.global.nc.f32 	%f97, [%rd94];
	sub.f32 	%f98, %f97, %f2;
	mul.f32 	%f99, %f4, %f98;
	sub.s32 	%r35, %r3, %r6;
	cvt.s64.s32 	%rd95, %r35;
	add.s64 	%rd96, %rd2, %rd95;
	mul.wide.u32 	%rd97, %r34, 12;
	add.s64 	%rd98, %rd96, %rd97;
	ld.global.f32 	%f100, [%rd98+4];
	add.s64 	%rd100, %rd96, %rd17;
	ld.global.f32 	%f101, [%rd100+16];
	cvt.s64.s32 	%rd101, %r6;
	add.s64 	%rd102, %rd4, %rd101;
	add.s64 	%rd103, %rd102, %rd17;
	ld.global.f32 	%f102, [%rd103+16];
	add.s64 	%rd104, %rd102, %rd97;
	ld.global.f32 	%f103, [%rd104+4];
	sub.f32 	%f104, %f90, %f100;
	sub.f32 	%f105, %f93, %f101;
	add.f32 	%f106, %f104, %f105;
	sub.f32 	%f107, %f96, %f102;
	add.f32 	%f108, %f106, %f107;
	sub.f32 	%f109, %f99, %f103;
	add.f32 	%f110, %f108, %f109;
	fma.rn.f32 	%f112, %f110, 0f3E800000, %f5;
	bra.uni 	$L__BB2_10;
$L__BB2_9:
	mul.lo.s32 	%r19, %r5, %r2;
	cvt.s64.s32 	%rd19, %r19;
	add.s64 	%rd20, %rd1, %rd19;
	mul.wide.u32 	%rd21, %r1, 4;
	add.s64 	%rd22, %rd20, %rd21;
	ld.global.nc.f32 	%f17, [%rd22];
	sub.f32 	%f18, %f17, %f2;
	mul.f32 	%f112, %f4, %f18;
	sub.s32 	%r20, %r19, %r5;
	cvt.s64.s32 	%rd23, %r20;
	add.s64 	%rd24, %rd1, %rd23;
	add.s32 	%r21, %r1, -1;
	mul.wide.u32 	%rd25, %r21, 4;
	add.s64 	%rd26, %rd24, %rd25;
	ld.global.nc.f32 	%f19, [%rd26];
	sub.f32 	%f20, %f19, %f1;
	mul.f32 	%f21, %f3, %f20;
	add.s64 	%rd27, %rd24, %rd21;
	ld.global.nc.f32 	%f22, [%rd27+4];
	sub.f32 	%f23, %f22, %f1;
	mul.f32 	%f24, %f3, %f23;
	cvt.s64.s32 	%rd28, %r5;
	add.s64 	%rd29, %rd20, %rd28;
	add.s64 	%rd30, %rd29, %rd21;
	ld.global.nc.f32 	%f25, [%rd30+4];
	sub.f32 	%f26, %f25, %f1;
	mul.f32 	%f27, %f3, %f26;
	add.s64 	%rd31, %rd29, %rd25;
	ld.global.nc.f32 	%f28, [%rd31];
	sub.f32 	%f29, %f28, %f1;
	mul.f32 	%f30, %f3, %f29;
	sub.s32 	%r22, %r3, %r6;
	cvt.s64.s32 	%rd32, %r22;
	add.s64 	%rd33, %rd2, %rd32;
	mul.wide.u32 	%rd34, %r21, 12;
	add.s64 	%rd35, %rd33, %rd34;
	ld.global.f32 	%f31, [%rd35+4];
	add.s64 	%rd37, %rd33, %rd17;
	ld.global.f32 	%f32, [%rd37+16];
	cvt.s64.s32 	%rd38, %r6;
	add.s64 	%rd39, %rd4, %rd38;
	add.s64 	%rd40, %rd39, %rd17;
	ld.global.f32 	%f33, [%rd40+16];
	add.s64 	%rd41, %rd39, %rd34;
	ld.global.f32 	%f34, [%rd41+4];
	sub.f32 	%f35, %f21, %f31;
	sub.f32 	%f36, %f24, %f32;
	add.f32 	%f37, %f35, %f36;
	sub.f32 	%f38, %f27, %f33;
	add.f32 	%f39, %f37, %f38;
	sub.f32 	%f40, %f30, %f34;
	add.f32 	%f41, %f39, %f40;
	fma.rn.f32 	%f111, %f41, 0f3E800000, %f5;
$L__BB2_10:
	st.global.f32 	[%rd5+-4], %f111;
	st.global.f32 	[%rd5+4], %f112;
$L__BB2_11:
	ret;

}
	// .globl	deBayersSubSample3
.visible .entry deBayersSubSample3(
	.param .u64 .ptr .align 1 deBayersSubSample3_param_0,
	.param .u64 .ptr .align 1 deBayersSubSample3_param_1,
	.param .f32 deBayersSubSample3_param_2,
	.param .u32 deBayersSubSample3_param_3,
	.param .u32 deBayersSubSample3_param_4,
	.param .u32 deBayersSubSample3_param_5
)
{
	.reg .pred 	%p<16>;
	.reg .b16 	%rs<13>;
	.reg .b32 	%r<25>;
	.reg .b32 	%f<62>;
	.reg .b64 	%rd<13>;

	ld.param.u64 	%rd6, [deBayersSubSample3_param_0];
	ld.param.u64 	%rd5, [deBayersSubSample3_param_1];
	ld.param.f32 	%f26, [deBayersSubSample3_param_2];
	ld.param.u32 	%r4, [deBayersSubSample3_param_3];
	ld.param.u32 	%r6, [deBayersSubSample3_param_4];
	ld.param.u32 	%r5, [deBayersSubSample3_param_5];
	cvta.to.global.u64 	%rd1, %rd6;
	mov.u32 	%r8, %ctaid.x;
	mov.u32 	%r9, %ntid.x;
	mov.u32 	%r10, %tid.x;
	mad.lo.s32 	%r1, %r8, %r9, %r10;
	mov.u32 	%r11, %ctaid.y;
	mov.u32 	%r12, %ntid.y;
	mov.u32 	%r13, %tid.y;
	mad.lo.s32 	%r14, %r11, %r12, %r13;
	setp.ge.s32 	%p1, %r1, %r4;
	setp.ge.s32 	%p2, %r14, %r6;
	or.pred  	%p3, %p1, %p2;
	mov.f32 	%f53, 0f00000000;
	mov.f32 	%f54, 0f00000000;
	mov.f32 	%f55, 0f00000000;
	@%p3 bra 	$L__BB3_26;
	cvta.to.global.u64 	%rd7, %rd5;
	mul.lo.s32 	%r16, %r5, %r14;
	cvt.s64.s32 	%rd8, %r16;
	add.s64 	%rd2, %rd7, %rd8;
	rcp.rn.f32 	%f1, %f26;
	shl.b32 	%r3, %r14, 1;
	ld.const.u32 	%r15, [c_cfaPattern];
	mad.lo.s32 	%r17, %r3, %r4, %r1;
	shl.b32 	%r18, %r17, 1;
	mul.wide.s32 	%rd9, %r18, 2;
	add.s64 	%rd3, %rd1, %rd9;
	setp.eq.s32 	%p4, %r15, 0;
	@%p4 bra 	$L__BB3_5;
	setp.eq.s32 	%p5, %r15, 2;
	@%p5 bra 	$L__BB3_6;
	setp.ne.s32 	%p6, %r15, 1;
	@%p6 bra 	$L__BB3_7;
	ld.global.u16 	%rs3, [%rd3];
	cvt.rn.f32.u16 	%f33, %rs3;
	mul.f32 	%f34, %f1, %f33;
	fma.rn.f32 	%f54, %f34, 0f3F000000, 0f00000000;
	bra.uni 	$L__BB3_7;
$L__BB3_5:
	ld.global.u16 	%rs2, [%rd3];
	cvt.rn.f32.u16 	%f31, %rs2;
	mul.f32 	%f55, %f1, %f31;
	bra.uni 	$L__BB3_7;
$L__BB3_6:
	ld.global.u16 	%rs1, [%rd3];
	cvt.rn.f32.u16 	%f29, %rs1;
	mul.f32 	%f53, %f1, %f29;
$L__BB3_7:
	ld.const.u32 	%r19, [c_cfaPattern+8];
	mad.lo.s32 	%r20, %r4, %r3, %r4;
	add.s32 	%r21, %r20, %r1;
	shl.b32 	%r22, %r21, 1;
	mul.wide.s32 	%rd10, %r22, 2;
	add.s64 	%rd4, %rd1, %rd10;
	setp.eq.s32 	%p7, %r19, 0;
	@%p7 bra 	$L__BB3_11;
	setp.eq.s32 	%p8, %r19, 1;
	@%p8 bra 	$L__BB3_12;
	setp.ne.s32 	%p9, %r19, 2;
	@%p9 bra 	$L__BB3_13;
	ld.global.u16 	%rs4, [%rd4];
	cvt.rn.f32.u16 	%f35, %rs4;
	mul.f32 	%f53, %f1, %f35;
	bra.uni 	$L__BB3_13;
$L__BB3_11:
	ld.global.u16 	%rs5, [%rd4];
	cvt.rn.f32.u16 	%f36, %rs5;
	mul.f32 	%f55, %f1, %f36;
	bra.uni 	$L__BB3_13;
$L__BB3_12:
	ld.global.u16 	%rs6, [%rd4];
	cvt.rn.f32.u16 	%f37, %rs6;
	mul.f32 	%f38, %f1, %f37;
	fma.rn.f32 	%f54, %f38, 0f3F000000, %f54;
$L__BB3_13:
	ld.const.u32 	%r23, [c_cfaPattern+4];
	setp.eq.s32 	%p10, %r23, 0;
	@%p10 bra 	$L__BB3_17;
	setp.eq.s32 	%p11, %r23, 1;
	@%p11 bra 	$L__BB3_18;
	setp.ne.s32 	%p12, %r23, 2;
	@%p12 bra 	$L__BB3_19;
	ld.global.u16 	%rs7, [%rd3+2];
	cvt.rn.f32.u16 	%f39, %rs7;
	mul.f32 	%f53, %f1, %f39;
	bra.uni 	$L__BB3_19;
$L__BB3_17:
	ld.global.u16 	%rs8, [%rd3+2];
	cvt.rn.f32.u16 	%f40, %rs8;
	mul.f32 	%f55, %f1, %f40;
	bra.uni 	$L__BB3_19;
$L__BB3_18:
	ld.global.u16 	%rs9, [%rd3+2];
	cvt.rn.f32.u16 	%f41, %rs9;
	mul.f32 	%f42, %f1, %f41;
	fma.rn.f32 	%f54, %f42, 0f3F000000, %f54;
$L__BB3_19:
	ld.const.u32 	%r24, [c_cfaPattern+12];
	setp.eq.s32 	%p13, %r24, 0;
	@%p13 bra 	$L__BB3_23;
	setp.eq.s32 	%p14, %r24, 1;
	@%p14 bra 	$L__BB3_24;
	setp.ne.s32 	%p15, %r24, 2;
	@%p15 bra 	$L__BB3_25;
	ld.global.u16 	%rs10, [%rd4+2];
	cvt.rn.f32.u16 	%f43, %rs10;
	mul.f32 	%f53, %f1, %f43;
	bra.uni 	$L__BB3_25;
$L__BB3_23:
	ld.global.u16 	%rs11, [%rd4+2];
	cvt.rn.f32.u16 	%f44, %rs11;
	mul.f32 	%f55, %f1, %f44;
	bra.uni 	$L__BB3_25;
$L__BB3_24:
	ld.global.u16 	%rs12, [%rd4+2];
	cvt.rn.f32.u16 	%f45, %rs12;
	mul.f32 	%f46, %f1, %f45;
	fma.rn.f32 	%f54, %f46, 0f3F000000, %f54;
$L__BB3_25:
	mul.wide.s32 	%rd11, %r1, 12;
	add.s64 	%rd12, %rd2, %rd11;
	st.global.f32 	[%rd12], %f55;
	st.global.f32 	[%rd12+4], %f54;
	st.global.f32 	[%rd12+8], %f53;
$L__BB3_26:
	ret;

}
	// .globl	deBayersSubSample3DNG
.visible .entry deBayersSubSample3DNG(
	.param .u64 .ptr .align 1 deBayersSubSample3DNG_param_0,
	.param .u64 .ptr .align 1 deBayersSubSample3DNG_param_1,
	.param .f32 deBayersSubSample3DNG_param_2,
	.param .f32 deBayersSubSample3DNG_param_3,
	.param .f32 deBayersSubSample3DNG_param_4,
	.param .f32 deBayersSubSample3DNG_param_5,
	.param .f32 deBayersSubSample3DNG_param_6,
	.param .f32 deBayersSubSample3DNG_param_7,
	.param .u32 deBayersSubSample3DNG_param_8,
	.param .u32 deBayersSubSample3DNG_param_9,
	.param .u32 deBayersSubSample3DNG_param_10
)
{
	.reg .pred 	%p<16>;
	.reg .b16 	%rs<13>;
	.reg .b32 	%r<25>;
	.reg .b32 	%f<78>;
	.reg .b64 	%rd<13>;

	ld.param.u64 	%rd6, [deBayersSubSample3DNG_param_0];
	ld.param.u64 	%rd5, [deBayersSubSample3DNG_param_1];
	ld.param.f32 	%f25, [deBayersSubSample3DNG_param_2];
	ld.param.f32 	%f26, [deBayersSubSample3DNG_param_3];
	ld.param.f32 	%f27, [deBayersSubSample3DNG_param_4];
	ld.param.f32 	%f28, [deBayersSubSample3DNG_param_5];
	ld.param.f32 	%f29, [deBayersSubSample3DNG_param_6];
	ld.param.f32 	%f30, [deBayersSubSample3DNG_param_7];
	ld.param.u32 	%r4, [deBayersSubSample3DNG_param_8];
	ld.param.u32 	%r6, [deBayersSubSample3DNG_param_9];
	ld.param.u32 	%r5, [deBayersSubSample3DNG_param_10];
	cvta.to.global.u64 	%rd1, %rd6;
	mov.u32 	%r8, %ctaid.x;
	mov.u32 	%r9, %ntid.x;
	mov.u32 	%r10, %tid.x;
	mad.lo.s32 	%r1, %r8, %r9, %r10;
	mov.u32 	%r11, %ctaid.y;
	mov.u32 	%r12, %ntid.y;
	mov.u32 	%r13, %tid.y;
	mad.lo.s32 	%r14, %r11, %r12, %r13;
	setp.ge.s32 	%p1, %r1, %r4;
	setp.ge.s32 	%p2, %r14, %r6;
	or.pred  	%p3, %p1, %p2;
	mov.f32 	%f69, 0f00000000;
	mov.f32 	%f70, 0f00000000;
	mov.f32 	%f71, 0f00000000;
	@%p3 bra 	$L__BB4_26;
	cvta.to.global.u64 	%rd7, %rd5;
	mul.lo.s32 	%r16, %r5, %r14;
	cvt.s64.s32 	%rd8, %r16;
	add.s64 	%rd2, %rd7, %rd8;
	shl.b32 	%r3, %r14, 1;
	ld.const.u32 	%r15, [c_cfaPattern];
	mad.lo.s32 	%r17, %r3, %r4, %r1;
	shl.b32 	%r18, %r17, 1;
	mul.wide.s32 	%rd9, %r18, 2;
	add.s64 	%rd3, %rd1, %rd9;
	setp.eq.s32 	%p4, %r15, 0;
	@%p4 bra 	$L__BB4_5;
	setp.eq.s32 	%p5, %r15, 2;
	@%p5 bra 	$L__BB4_6;
	setp.ne.s32 	%p6, %r15, 1;
	@%p6 bra 	$L__BB4_7;
	ld.global.u16 	%rs3, [%rd3];
	cvt.rn.f32.u16 	%f39, %rs3;
	sub.f32 	%f40, %f39, %f29;
	div.rn.f32 	%f41, %f40, %f26;
	fma.rn.f32 	%f70, %f41, 0f3F000000, 0f00000000;
	bra.uni 	$L__BB4_7;
$L__BB4_5:
	ld.global.u16 	%rs2, [%rd3];
	cvt.rn.f32.u16 	%f36, %rs2;
	sub.f32 	%f37, %f36, %f28;
	div.rn.f32 	%f71, %f37, %f25;
	bra.uni 	$L__BB4_7;
$L__BB4_6:
	ld.global.u16 	%rs1, [%rd3];
	cvt.rn.f32.u16 	%f33, %rs1;
	sub.f32 	%f34, %f33, %f30;
	div.rn.f32 	%f69, %f34, %f27;
$L__BB4_7:
	ld.const.u32 	%r19, [c_cfaPattern+8];
	mad.lo.s32 	%r20, %r4, %r3, %r4;
	add.s32 	%r21, %r20, %r1;
	shl.b32 	%r22, %r21, 1;
	mul.wide.s32 	%rd10, %r22, 2;
	add.s64 	%rd4, %rd1, %rd10;
	setp.eq.s32 	%p7, %r19, 0;
	@%p7 bra 	$L__BB4_11;
	setp.eq.s32 	%p8, %r19, 1;
	@%p8 bra 	$L__BB4_12;
	setp.ne.s32 	%p9, %r19, 2;
	@%p9 bra 	$L__BB4_13;
	ld.global.u16 	%rs4, [%rd4];
	cvt.rn.f32.u16 	%f42, %rs4;
	sub.f32 	%f43, %f42, %f30;
	div.rn.f32 	%f69, %f43, %f27;
	bra.uni 	$L__BB4_13;
$L__BB4_11:
	ld.global.u16 	%rs5, [%rd4];
	cvt.rn.f32.u16 	%f44, %rs5;
	sub.f32 	%f45, %f44, %f28;
	div.rn.f32 	%f71, %f45, %f25;
	bra.uni 	$L__BB4_13;
$L__BB4_12:
	ld.global.u16 	%rs6, [%rd4];
	cvt.rn.f32.u16 	%f46, %rs6;
	sub.f32 	%f47, %f46, %f29;
	div.rn.f32 	%f48, %f47, %f26;
	fma.rn.f32 	%f70, %f48, 0f3F000000, %f70;
$L__BB4_13:
	ld.const.u32 	%r23, [c_cfaPattern+4];
	setp.eq.s32 	%p10, %r23, 0;
	@%p10 bra 	$L__BB4_17;
	setp.eq.s32 	%p11, %r23, 1;
	@%p11 bra 	$L__BB4_18;
	setp.ne.s32 	%p12, %r23, 2;
	@%p12 bra 	$L__BB4_19;
	ld.global.u16 	%rs7, [%rd3+2];
	cvt.rn.f32.u16 	%f49, %rs7;
	sub.f32 	%f50, %f49, %f30;
	div.rn.f32 	%f69, %f50, %f27;
	bra.uni 	$L__BB4_19;
$L__BB4_17:
	ld.global.u16 	%rs8, [%rd3+2];
	cvt.rn.f32.u16 	%f51, %rs8;
	sub.f32 	%f52, %f51, %f28;
	div.rn.f32 	%f71, %f52, %f25;
	bra.uni 	$L__BB4_19;
$L__BB4_18:
	ld.global.u16 	%rs9, [%rd3+2];
	cvt.rn.f32.u16 	%f53, %rs9;
	sub.f32 	%f54, %f53, %f29;
	div.rn.f32 	%f55, %f54, %f26;
	fma.rn.f32 	%f70, %f55, 0f3F000000, %f70;
$L__BB4_19:
	ld.const.u32 	%r24, [c_cfaPattern+12];
	setp.eq.s32 	%p13, %r24, 0;
	@%p13 bra 	$L__BB4_23;
	setp.eq.s32 	%p14, %r24, 1;
	@%p14 bra 	$L__BB4_24;
	setp.ne.s32 	%p15, %r24, 2;
	@%p15 bra 	$L__BB4_25;
	ld.global.u16 	%rs10, [%rd4+2];
	cvt.rn.f32.u16 	%f56, %rs10;
	sub.f32 	%f57, %f56, %f30;
	div.rn.f32 	%f69, %f57, %f27;
	bra.uni 	$L__BB4_25;
$L__BB4_23:
	ld.global.u16 	%rs11, [%rd4+2];
	cvt.rn.f32.u16 	%f58, %rs11;
	sub.f32 	%f59, %f58, %f28;
	div.rn.f32 	%f71, %f59, %f25;
	bra.uni 	$L__BB4_25;
$L__BB4_24:
	ld.global.u16 	%rs12, [%rd4+2];
	cvt.rn.f32.u16 	%f60, %rs12;
	sub.f32 	%f61, %f60, %f29;
	div.rn.f32 	%f62, %f61, %f26;
	fma.rn.f32 	%f70, %f62, 0f3F000000, %f70;
$L__BB4_25:
	mul.wide.s32 	%rd11, %r1, 12;
	add.s64 	%rd12, %rd2, %rd11;
	st.global.f32 	[%rd12], %f71;
	st.global.f32 	[%rd12+4], %f70;
	st.global.f32 	[%rd12+8], %f69;
$L__BB4_26:
	ret;

}
	// .globl	setupCurand
.visible .entry setupCurand(
	.param .u64 .ptr .align 1 setupCurand_param_0,
	.param .u32 setupCurand_param_1
)
{
	.reg .pred 	%p<25>;
	.reg .b32 	%r<407>;
	.reg .b64 	%rd<18>;

	ld.param.u64 	%rd8, [setupCurand_param_0];
	ld.param.u32 	%r183, [setupCurand_param_1];
	mov.u32 	%r184, %ctaid.x;
	mov.u32 	%r185, %ntid.x;
	mov.u32 	%r186, %tid.x;
	mad.lo.s32 	%r1, %r184, %r185, %r186;
	setp.ge.s32 	%p1, %r1, %r183;
	@%p1 bra 	$L__BB5_44;
	cvta.to.global.u64 	%rd9, %rd8;
	cvt.s64.s32 	%rd17, %r1;
	mul.wide.s32 	%rd10, %r1, 48;
	add.s64 	%rd2, %rd9, %rd10;
	mov.b32 	%r187, 1593684748;
	mov.b32 	%r188, 832094735;
	st.global.v2.u32 	[%rd2], {%r188, %r187};
	mov.b32 	%r189, -123459836;
	mov.b32 	%r190, 1111207954;
	st.global.v2.u32 	[%rd2+8], {%r190, %r189};
	mov.b32 	%r191, 1476011280;
	mov.b32 	%r192, -589760388;
	st.global.v2.u32 	[%rd2+16], {%r192, %r191};
	setp.eq.s32 	%p2, %r1, 0;
	@%p2 bra 	$L__BB5_43;
	mov.b32 	%r313, 0;
	mov.u64 	%rd12, precalc_xorwow_matrix;
$L__BB5_3:
	and.b64  	%rd4, %rd17, 3;
	setp.eq.s64 	%p3, %rd4, 0;
	@%p3 bra 	$L__BB5_42;
	mul.wide.u32 	%rd11, %r313, 3200;
	add.s64 	%rd5, %rd12, %rd11;
	cvt.u32.u64 	%r3, %rd4;
	mov.b32 	%r314, 0;
$L__BB5_5:
	mov.b32 	%r327, 0;
	mov.u32 	%r328, %r327;
	mov.u32 	%r329, %r327;
	mov.u32 	%r330, %r327;
	mov.u32 	%r331, %r327;
	mov.u32 	%r320, %r327;
$L__BB5_6:
	mul.wide.u32 	%rd13, %r320, 4;
	add.s64 	%rd14, %rd2, %rd13;
	ld.global.u32 	%r11, [%rd14+4];
	shl.b32 	%r12, %r320, 5;
	mov.b32 	%r326, 0;
$L__BB5_7:
	.pragma "nounroll";
	shr.u32 	%r197, %r11, %r326;
	and.b32  	%r198, %r197, 1;
	setp.eq.b32 	%p4, %r198, 1;
	not.pred 	%p5, %p4;
	add.s32 	%r199, %r12, %r326;
	mul.lo.s32 	%r200, %r199, 5;
	mul.wide.u32 	%rd15, %r200, 4;
	add.s64 	%rd6, %rd5, %rd15;
	@%p5 bra 	$L__BB5_9;
	ld.global.u32 	%r201, [%rd6];
	xor.b32  	%r331, %r331, %r201;
	ld.global.u32 	%r202, [%rd6+4];
	xor.b32  	%r330, %r330, %r202;
	ld.global.u32 	%r203, [%rd6+8];
	xor.b32  	%r329, %r329, %r203;
	ld.global.u32 	%r204, [%rd6+12];
	xor.b32  	%r328, %r328, %r204;
	ld.global.u32 	%r205, [%rd6+16];
	xor.b32  	%r327, %r327, %r205;
$L__BB5_9:
	and.b32  	%r207, %r197, 2;
	setp.eq.s32 	%p6, %r207, 0;
	@%p6 bra 	$L__BB5_11;
	ld.global.u32 	%r208, [%rd6+20];
	xor.b32  	%r331, %r331, %r208;
	ld.global.u32 	%r209, [%rd6+24];
	xor.b32  	%r330, %r330, %r209;
	ld.global.u32 	%r210, [%rd6+28];
	xor.b32  	%r329, %r329, %r210;
	ld.global.u32 	%r211, [%rd6+32];
	xor.b32  	%r328, %r328, %r211;
	ld.global.u32 	%r212, [%rd6+36];
	xor.b32  	%r327, %r327, %r212;
$L__BB5_11:
	and.b32  	%r214, %r197, 4;
	setp.eq.s32 	%p7, %r214, 0;
	@%p7 bra 	$L__BB5_13;
	ld.global.u32 	%r215, [%rd6+40];
	xor.b32  	%r331, %r331, %r215;
	ld.global.u32 	%r216, [%rd6+44];
	xor.b32  	%r330, %r330, %r216;
	ld.global.u32 	%r217, [%rd6+48];
	xor.b32  	%r329, %r329, %r217;
	ld.global.u32 	%r218, [%rd6+52];
	xor.b32  	%r328, %r328, %r218;
	ld.global.u32 	%r219, [%rd6+56];
	xor.b32  	%r327, %r327, %r219;
$L__BB5_13:
	and.b32  	%r221, %r197, 8;
	setp.eq.s32 	%p8, %r221, 0;
	@%p8 bra 	$L__BB5_15;
	ld.global.u32 	%r222, [%rd6+60];
	xor.b32  	%r331, %r331, %r222;
	ld.global.u32 	%r223, [%rd6+64];
	xor.b32  	%r330, %r330, %r223;
	ld.global.u32 	%r224, [%rd6+68];
	xor.b32  	%r329, %r329, %r224;
	ld.global.u32 	%r225, [%rd6+72];
	xor.b32  	%r328, %r328, %r225;
	ld.global.u32 	%r226, [%rd6+76];
	xor.b32  	%r327, %r327, %r226;
$L__BB5_15:
	and.b32  	%r228, %r197, 16;
	setp.eq.s32 	%p9, %r228, 0;
	@%p9 bra 	$L__BB5_17;
	ld.global.u32 	%r229, [%rd6+80];
	xor.b32  	%r331, %r331, %r229;
	ld.global.u32 	%r230, [%rd6+84];
	xor.b32  	%r330, %r330, %r230;
	ld.global.u32 	%r231, [%rd6+88];
	xor.b32  	%r329, %r329, %r231;
	ld.global.u32 	%r232, [%rd6+92];
	xor.b32  	%r328, %r328, %r232;
	ld.global.u32 	%r233, [%rd6+96];
	xor.b32  	%r327, %r327, %r233;
$L__BB5_17:
	and.b32  	%r235, %r197, 32;
	setp.eq.s32 	%p10, %r235, 0;
	@%p10 bra 	$L__BB5_19;
	ld.global.u32 	%r236, [%rd6+100];
	xor.b32  	%r331, %r331, %r236;
	ld.global.u32 	%r237, [%rd6+104];
	xor.b32  	%r330, %r330, %r237;
	ld.global.u32 	%r238, [%rd6+108];
	xor.b32  	%r329, %r329, %r238;
	ld.global.u32 	%r239, [%rd6+112];
	xor.b32  	%r328, %r328, %r239;
	ld.global.u32 	%r240, [%rd6+116];
	xor.b32  	%r327, %r327, %r240;
$L__BB5_19:
	and.b32  	%r242, %r197, 64;
	setp.eq.s32 	%p11, %r242, 0;
	@%p11 bra 	$L__BB5_21;
	ld.global.u32 	%r243, [%rd6+120];
	xor.b32  	%r331, %r331, %r243;
	ld.global.u32 	%r244, [%rd6+124];
	xor.b32  	%r330, %r330, %r244;
	ld.global.u32 	%r245, [%rd6+128];
	xor.b32  	%r329, %r329, %r245;
	ld.global.u32 	%r246, [%rd6+132];
	xor.b32  	%r328, %r328, %r246;
	ld.global.u32 	%r247, [%rd6+136];
	xor.b32  	%r327, %r327, %r247;
$L__BB5_21:
	and.b32  	%r249, %r197, 128;
	setp.eq.s32 	%p12, %r249, 0;
	@%p12 bra 	$L__BB5_23;
	ld.global.u32 	%r250, [%rd6+140];
	xor.b32  	%r331, %r331, %r250;
	ld.global.u32 	%r251, [%rd6+144];
	xor.b32  	%r330, %r330, %r251;
	ld.global.u32 	%r252, [%rd6+148];
	xor.b32  	%r329, %r329, %r252;
	ld.global.u32 	%r253, [%rd6+152];
	xor.b32  	%r328, %r328, %r253;
	ld.global.u32 	%r254, [%rd6+156];
	xor.b32  	%r327, %r327, %r254;
$L__BB5_23:
	and.b32  	%r256, %r197, 256;
	setp.eq.s32 	%p13, %r256, 0;
	@%p13 bra 	$L__BB5_25;
	ld.global.u32 	%r257, [%rd6+160];
	xor.b32  	%r331, %r331, %r257;
	ld.global.u32 	%r258, [%rd6+164];
	xor.b32  	%r330, %r330, %r258;
	ld.global.u32 	%r259, [%rd6+168];
	xor.b32  	%r329, %r329, %r259;
	ld.global.u32 	%r260, [%rd6+172];
	xor.b32  	%r328, %r328, %r260;
	ld.global.u32 	%r261, [%rd6+176];
	xor.b32  	%r327, %r327, %r261;
$L__BB5_25:
	and.b32  	%r263, %r197, 512;
	setp.eq.s32 	%p14, %r263, 0;
	@%p14 bra 	$L__BB5_27;
	ld.global.u32 	%r264, [%rd6+180];
	xor.b32  	%r331, %r331, %r264;
	ld.global.u32 	%r265, [%rd6+184];
	xor.b32  	%r330, %r330, %r265;
	ld.global.u32 	%r266, [%rd6+188];
	xor.b32  	%r329, %r329, %r266;
	ld.global.u32 	%r267, [%rd6+192];
	xor.b32  	%r328, %r328, %r267;
	ld.global.u32 	%r268, [%rd6+196];
	xor.b32  	%r327, %r327, %r268;
$L__BB5_27:
	and.b32  	%r270, %r197, 1024;
	setp.eq.s32 	%p15, %r270, 0;
	@%p15 bra 	$L__BB5_29;
	ld.global.u32 	%r271, [%rd6+200];
	xor.b32  	%r331, %r331, %r271;
	ld.global.u32 	%r272, [%rd6+204];
	xor.b32  	%r330, %r330, %r272;
	ld.global.u32 	%r273, [%rd6+208];
	xor.b32  	%r329, %r329, %r273;
	ld.global.u32 	%r274, [%rd6+212];
	xor.b32  	%r328, %r328, %r274;
	ld.global.u32 	%r275, [%rd6+216];
	xor.b32  	%r327, %r327, %r275;
$L__BB5_29:
	and.b32  	%r277, %r197, 2048;
	setp.eq.s32 	%p16, %r277, 0;
	@%p16 bra 	$L__BB5_31;
	ld.global.u32 	%r278, [%rd6+220];
	xor.b32  	%r331, %r331, %r278;
	ld.global.u32 	%r279, [%rd6+224];
	xor.b32  	%r330, %r330, %r279;
	ld.global.u32 	%r280, [%rd6+228];
	xor.b32  	%r329, %r329, %r280;
	ld.global.u32 	%r281, [%rd6+232];
	xor.b32  	%r328, %r328, %r281;
	ld.global.u32 	%r282, [%rd6+236];
	xor.b32  	%r327, %r327, %r282;
$L__BB5_31:
	and.b32  	%r284, %r197, 4096;
	setp.eq.s32 	%p17, %r284, 0;
	@%p17 bra 	$L__BB5_33;
	ld.global.u32 	%r285, [%rd6+240];
	xor.b32  	%r331, %r331, %r285;
	ld.global.u32 	%r286, [%rd6+244];
	xor.b32  	%r330, %r330, %r286;
	ld.global.u32 	%r287, [%rd6+248];
	xor.b32  	%r329, %r329, %r287;
	ld.global.u32 	%r288, [%rd6+252];
	xor.b32  	%r328, %r328, %r288;
	ld.global.u32 	%r289, [%rd6+256];
	xor.b32  	%r327, %r327, %r289;
$L__BB5_33:
	and.b32  	%r291, %r197, 8192;
	setp.eq.s32 	%p18, %r291, 0;
	@%p18 bra 	$L__BB5_35;
	ld.global.u32 	%r292, [%rd6+260];
	xor.b32  	%r331, %r331, %r292;
	ld.global.u32 	%r293, [%rd6+264];
	xor.b32  	%r330, %r330, %r293;
	ld.global.u32 	%r294, [%rd6+268];
	xor.b32  	%r329, %r329, %r294;
	ld.global.u32 	%r295, [%rd6+272];
	xor.b32  	%r328, %r328, %r295;
	ld.global.u32 	%r296, [%rd6+276];
	xor.b32  	%r327, %r327, %r296;
$L__BB5_35:
	and.b32  	%r298, %r197, 16384;
	setp.eq.s32 	%p19, %r298, 0;
	@%p19 bra 	$L__BB5_37;
	ld.global.u32 	%r299, [%rd6+280];
	xor.b32  	%r331, %r331, %r299;
	ld.global.u32 	%r300, [%rd6+284];
	xor.b32  	%r330, %r330, %r300;
	ld.global.u32 	%r301, [%rd6+288];
	xor.b32  	%r329, %r329, %r301;
	ld.global.u32 	%r302, [%rd6+292];
	xor.b32  	%r328, %r328, %r302;
	ld.global.u32 	%r303, [%rd6+296];
	xor.b32  	%r327, %r327, %r303;
$L__BB5_37:
	and.b32  	%r305, %r197, 32768;
	setp.eq.s32 	%p20, %r305, 0;
	@%p20 bra 	$L__BB5_39;
	ld.global.u32 	%r306, [%rd6+300];
	xor.b32  	%r331, %r331, %r306;
	ld.global.u32 	%r307, [%rd6+304];
	xor.b32  	%r330, %r330, %r307;
	ld.global.u32 	%r308, [%rd6+308];
	xor.b32  	%r329, %r329, %r308;
	ld.global.u32 	%r309, [%rd6+312];
	xor.b32  	%r328, %r328, %r309;
	ld.global.u32 	%r310, [%rd6+316];
	xor.b32  	%r327, %r327, %r310;
$L__BB5_39:
	add.s32 	%r326, %r326, 16;
	setp.ne.s32 	%p21, %r326, 32;
	@%p21 bra 	$L__BB5_7;
	mad.lo.s32 	%r311, %r320, -31, %r12;
	add.s32 	%r320, %r311, 1;
	setp.ne.s32 	%p22, %r320, 5;
	@%p22 bra 	$L__BB5_6;
	st.global.u32 	[%rd2+4], %r331;
	st.global.u32 	[%rd2+8], %r330;
	st.global.u32 	[%rd2+12], %r329;
	st.global.u32 	[%rd2+16], %r328;
	st.global.u32 	[%rd2+20], %r327;
	add.s32 	%r314, %r314, 1;
	setp.lt.u32 	%p23, %r314, %r3;
	@%p23 bra 	$L__BB5_5;
$L__BB5_42:
	shr.u64 	%rd7, %rd17, 2;
	add.s32 	%r313, %r313, 1;
	setp.gt.u64 	%p24, %rd17, 3;
	mov.u64 	%rd17, %rd7;
	@%p24 bra 	$L__BB5_3;
$L__BB5_43:
	mov.b32 	%r312, 0;
	st.global.v2.u32 	[%rd2+24], {%r312, %r312};
	st.global.u32 	[%rd2+32], %r312;
	mov.b64 	%rd16, 0;
	st.global.u64 	[%rd2+40], %rd16;
$L__BB5_44:
	ret;

}
	// .globl	CreateBayerWithNoise
.visible .entry CreateBayerWithNoise(
	.param .u64 .ptr .align 1 CreateBayerWithNoise_param_0,
	.param .u64 .ptr .align 1 CreateBayerWithNoise_param_1,
	.param .u64 .ptr .align 1 CreateBayerWithNoise_param_2,
	.param .u32 CreateBayerWithNoise_param_3,
	.param .u32 CreateBayerWithNoise_param_4,
	.param .u32 CreateBayerWithNoise_param_5,
	.param .u32 CreateBayerWithNoise_param_6,
	.param .f32 CreateBayerWithNoise_param_7,
	.param .f32 CreateBayerWithNoise_param_8
)
{
	.reg .pred 	%p<36>;
	.reg .b32 	%r<326>;
	.reg .b32 	%f<164>;
	.reg .b64 	%rd<38>;
	.reg .b64 	%fd<181>;

	ld.param.u64 	%rd4, [CreateBayerWithNoise_param_0];
	ld.param.u64 	%rd5, [CreateBayerWithNoise_param_1];
	ld.param.u64 	%rd6, [CreateBayerWithNoise_param_2];
	ld.param.u32 	%r100, [CreateBayerWithNoise_param_3];
	ld.param.u32 	%r103, [CreateBayerWithNoise_param_4];
	ld.param.u32 	%r101, [CreateBayerWithNoise_param_5];
	ld.param.u32 	%r102, [CreateBayerWithNoise_param_6];
	ld.param.f32 	%f29, [CreateBayerWithNoise_param_7];
	mov.u32 	%r105, %ctaid.x;
	mov.u32 	%r106, %ntid.x;
	mov.u32 	%r107, %tid.x;
	mad.lo.s32 	%r1, %r105, %r106, %r107;
	mov.u32 	%r108, %ctaid.y;
	mov.u32 	%r109, %ntid.y;
	mov.u32 	%r110, %tid.y;
	mad.lo.s32 	%r111, %r108, %r109, %r110;
	setp.ge.s32 	%p1, %r1, %r100;
	setp.ge.s32 	%p2, %r111, %r103;
	or.pred  	%p3, %p1, %p2;
	@%p3 bra 	$L__BB6_44;
	cvta.to.global.u64 	%rd7, %rd5;
	cvta.to.global.u64 	%rd8, %rd6;
	mul.lo.s32 	%r113, %r101, %r111;
	cvt.s64.s32 	%rd9, %r113;
	add.s64 	%rd1, %rd7, %rd9;
	mul.lo.s32 	%r114, %r102, %r111;
	cvt.s64.s32 	%rd10, %r114;
	add.s64 	%rd2, %rd8, %rd10;
	shl.b32 	%r115, %r111, 3;
	cvt.u64.u32 	%rd11, %r115;
	and.b64  	%rd12, %rd11, 8;
	mov.u64 	%rd13, c_cfaPattern;
	add.s64 	%rd14, %rd13, %rd12;
	shr.u32 	%r116, %r1, 31;
	add.s32 	%r117, %r1, %r116;
	and.b32  	%r118, %r117, -2;
	sub.s32 	%r119, %r1, %r118;
	mul.wide.s32 	%rd15, %r119, 4;
	add.s64 	%rd16, %rd14, %rd15;
	ld.const.u32 	%r112, [%rd16];
	mov.f32 	%f156, 0f00000000;
	setp.eq.s32 	%p4, %r112, 0;
	@%p4 bra 	$L__BB6_5;
	setp.eq.s32 	%p5, %r112, 2;
	@%p5 bra 	$L__BB6_6;
	setp.ne.s32 	%p6, %r112, 1;
	@%p6 bra 	$L__BB6_7;
	mul.wide.s32 	%rd21, %r1, 12;
	add.s64 	%rd22, %rd1, %rd21;
	ld.global.f32 	%f156, [%rd22+4];
	bra.uni 	$L__BB6_7;
$L__BB6_5:
	mul.wide.s32 	%rd19, %r1, 12;
	add.s64 	%rd20, %rd1, %rd19;
	ld.global.f32 	%f156, [%rd20];
	bra.uni 	$L__BB6_7;
$L__BB6_6:
	mul.wide.s32 	%rd17, %r1, 12;
	add.s64 	%rd18, %rd1, %rd17;
	ld.global.f32 	%f156, [%rd18+8];
$L__BB6_7:
	mad.lo.s32 	%r120, %r100, %r111, %r1;
	cvta.to.global.u64 	%rd23, %rd4;
	mul.wide.s32 	%rd24, %r120, 48;
	add.s64 	%rd3, %rd23, %rd24;
	ld.global.v2.u32 	{%r3, %r4}, [%rd3];
	ld.global.v2.u32 	{%r5, %r306}, [%rd3+8];
	ld.global.v2.u32 	{%r305, %r8}, [%rd3+16];
	ld.global.v2.u32 	{%r9, %r303}, [%rd3+24];
	ld.global.f32 	%f160, [%rd3+32];
	ld.global.f64 	%fd179, [%rd3+40];
	setp.neu.f32 	%p7, %f29, 0f00000000;
	@%p7 bra 	$L__BB6_11;
	setp.eq.s32 	%p32, %r9, 1;
	mov.b32 	%r319, 0;
	mov.u32 	%r320, %r8;
	mov.u32 	%r321, %r305;
	mov.u32 	%r322, %r306;
	mov.f32 	%f158, %f160;
	@%p32 bra 	$L__BB6_10;
	shr.u32 	%r249, %r4, 2;
	xor.b32  	%r250, %r249, %r4;
	shl.b32 	%r251, %r8, 4;
	shl.b32 	%r252, %r250, 1;
	xor.b32  	%r253, %r251, %r252;
	xor.b32  	%r254, %r253, %r8;
	xor.b32  	%r321, %r254, %r250;
	add.s32 	%r255, %r3, %r321;
	add.s32 	%r256, %r255, 362437;
	shr.u32 	%r257, %r5, 2;
	xor.b32  	%r258, %r257, %r5;
	shl.b32 	%r259, %r321, 4;
	shl.b32 	%r260, %r258, 1;
	xor.b32  	%r261, %r260, %r259;
	xor.b32  	%r262, %r261, %r258;
	xor.b32  	%r320, %r262, %r321;
	add.s32 	%r3, %r3, 724874;
	add.s32 	%r263, %r320, %r3;
	cvt.rn.f32.u32 	%f122, %r256;
	fma.rn.f32 	%f123, %f122, 0f2F800000, 0f2F000000;
	cvt.rn.f32.u32 	%f124, %r263;
	fma.rn.f32 	%f125, %f124, 0f30C90FDB, 0f30490FDB;
	setp.lt.f32 	%p33, %f123, 0f00800000;
	mul.f32 	%f126, %f123, 0f4B000000;
	selp.f32 	%f127, %f126, %f123, %p33;
	selp.f32 	%f128, 0fC1B80000, 0f00000000, %p33;
	mov.b32 	%r264, %f127;
	add.s32 	%r265, %r264, -1059760811;
	and.b32  	%r266, %r265, -8388608;
	sub.s32 	%r267, %r264, %r266;
	mov.b32 	%f129, %r267;
	cvt.rn.f32.s32 	%f130, %r266;
	fma.rn.f32 	%f131, %f130, 0f34000000, %f128;
	add.f32 	%f132, %f129, 0fBF800000;
	fma.rn.f32 	%f133, %f132, 0fBE055027, 0f3E1039F6;
	fma.rn.f32 	%f134, %f133, %f132, 0fBDF8CDCC;
	fma.rn.f32 	%f135, %f134, %f132, 0f3E0F2955;
	fma.rn.f32 	%f136, %f135, %f132, 0fBE2AD8B9;
	fma.rn.f32 	%f137, %f136, %f132, 0f3E4CED0B;
	fma.rn.f32 	%f138, %f137, %f132, 0fBE7FFF22;
	fma.rn.f32 	%f139, %f138, %f132, 0f3EAAAA78;
	fma.rn.f32 	%f140, %f139, %f132, 0fBF000000;
	mul.f32 	%f141, %f132, %f140;
	fma.rn.f32 	%f142, %f141, %f132, %f132;
	fma.rn.f32 	%f143, %f131, 0f3F317218, %f142;
	setp.gt.u32 	%p34, %r264, 2139095039;
	fma.rn.f32 	%f144, %f127, 0f7F800000, 0f7F800000;
	selp.f32 	%f145, %f144, %f143, %p34;
	setp.eq.f32 	%p35, %f127, 0f00000000;
	mul.f32 	%f146, %f145, 0fC0000000;
	selp.f32 	%f147, 0f7F800000, %f146, %p35;
	sqrt.rn.f32 	%f148, %f147;
	sin.approx.f32 	%f149, %f125;
	cos.approx.f32 	%f150, %f125;
	mul.f32 	%f158, %f148, %f149;
	mul.f32 	%f160, %f148, %f150;
	mov.b32 	%r319, 1;
	mov.u32 	%r322, %r8;
	mov.u32 	%r5, %r305;
	mov.u32 	%r4, %r306;
$L__BB6_10:
	ld.param.f32 	%f155, [CreateBayerWithNoise_param_8];
	sqrt.rn.f32 	%f151, %f155;
	fma.rn.f32 	%f163, %f151, %f158, %f156;
	bra.uni 	$L__BB6_43;
$L__BB6_11:
	cvt.f64.f32 	%fd42, %f29;
	rcp.rn.f64 	%fd2, %fd42;
	cvt.f64.f32 	%fd43, %f156;
	mul.f64 	%fd3, %fd2, %fd43;
	setp.geu.f64 	%p8, %fd3, 0d4050000000000000;
	@%p8 bra 	$L__BB6_14;
	cvt.rn.f32.f64 	%f78, %fd3;
	fma.rn.f32 	%f79, %f78, 0f3BBB989D, 0f3F000000;
	cvt.sat.f32.f32 	%f80, %f79;
	mov.f32 	%f81, 0f4B400001;
	mov.f32 	%f82, 0f437C0000;
	fma.rm.f32 	%f83, %f80, %f82, %f81;
	add.f32 	%f84, %f83, 0fCB40007F;
	neg.f32 	%f85, %f84;
	fma.rn.f32 	%f86, %f78, 0f3FB8AA3B, %f85;
	fma.rn.f32 	%f87, %f78, 0f32A57060, %f86;
	mov.b32 	%r217, %f83;
	shl.b32 	%r218, %r217, 23;
	mov.b32 	%f88, %r218;
	ex2.approx.ftz.f32 	%f89, %f87;
	mul.f32 	%f159, %f89, %f88;
	mov.b32 	%r281, 0;
	mov.u32 	%r304, %r8;
	mov.u32 	%r279, %r4;
$L__BB6_13:
	mov.u32 	%r310, %r281;
	mov.u32 	%r4, %r5;
	mov.u32 	%r5, %r306;
	mov.u32 	%r306, %r305;
	mov.u32 	%r305, %r304;
	add.s32 	%r281, %r310, 1;
	shr.u32 	%r219, %r279, 2;
	xor.b32  	%r220, %r219, %r279;
	shl.b32 	%r221, %r305, 4;
	shl.b32 	%r222, %r220, 1;
	xor.b32  	%r223, %r221, %r222;
	xor.b32  	%r224, %r223, %r305;
	xor.b32  	%r304, %r224, %r220;
	add.s32 	%r3, %r3, 362437;
	add.s32 	%r225, %r304, %r3;
	cvt.rn.f32.u32 	%f90, %r225;
	fma.rn.f32 	%f91, %f90, 0f2F800000, 0f2F000000;
	mul.f32 	%f159, %f159, %f91;
	setp.gt.f32 	%p27, %f159, 0f3F800000;
	mov.u32 	%r279, %r4;
	@%p27 bra 	$L__BB6_13;
	bra.uni 	$L__BB6_40;
$L__BB6_14:
	setp.leu.f64 	%p9, %fd3, 0d40AF400000000000;
	@%p9 bra 	$L__BB6_27;
	setp.eq.s32 	%p18, %r303, 1;
	mov.b32 	%r303, 0;
	mov.u32 	%r304, %r8;
	mov.f64 	%fd174, %fd179;
	@%p18 bra 	$L__BB6_26;
	shr.u32 	%r155, %r4, 2;
	xor.b32  	%r156, %r155, %r4;
	shl.b32 	%r157, %r8, 4;
	shl.b32 	%r158, %r156, 1;
	xor.b32  	%r159, %r157, %r158;
	xor.b32  	%r160, %r159, %r8;
	xor.b32  	%r31, %r160, %r156;
	add.s32 	%r161, %r3, %r31;
	add.s32 	%r162, %r161, 362437;
	shr.u32 	%r163, %r5, 2;
	xor.b32  	%r164, %r163, %r5;
	shl.b32 	%r165, %r31, 4;
	shl.b32 	%r166, %r164, 1;
	xor.b32  	%r167, %r166, %r165;
	xor.b32  	%r168, %r167, %r164;
	xor.b32  	%r32, %r168, %r31;
	add.s32 	%r169, %r3, %r32;
	add.s32 	%r170, %r169, 724874;
	shr.u32 	%r171, %r306, 2;
	xor.b32  	%r172, %r171, %r306;
	shl.b32 	%r173, %r32, 4;
	shl.b32 	%r174, %r172, 1;
	xor.b32  	%r175, %r174, %r173;
	xor.b32  	%r176, %r175, %r172;
	xor.b32  	%r33, %r176, %r32;
	add.s32 	%r177, %r3, %r33;
	add.s32 	%r178, %r177, 1087311;
	shr.u32 	%r179, %r305, 2;
	xor.b32  	%r180, %r179, %r305;
	shl.b32 	%r181, %r33, 4;
	shl.b32 	%r182, %r180, 1;
	xor.b32  	%r183, %r182, %r181;
	xor.b32  	%r184, %r183, %r180;
	xor.b32  	%r304, %r184, %r33;
	add.s32 	%r3, %r3, 1449748;
	add.s32 	%r185, %r304, %r3;
	cvt.u64.u32 	%rd28, %r162;
	mul.wide.u32 	%rd29, %r170, 2097152;
	xor.b64  	%rd30, %rd29, %rd28;
	cvt.rn.f64.u64 	%fd99, %rd30;
	fma.rn.f64 	%fd168, %fd99, 0d3CA0000000000000, 0d3C90000000000000;
	cvt.u64.u32 	%rd31, %r178;
	mul.wide.u32 	%rd32, %r185, 2097152;
	xor.b64  	%rd33, %rd32, %rd31;
	cvt.rn.f64.u64 	%fd100, %rd33;
	fma.rn.f64 	%fd5, %fd100, 0d3CB0000000000000, 0d3CA0000000000000;
	{
	.reg .b32 %temp; 
	mov.b64 	{%temp, %r282}, %fd168;
	}
	{
	.reg .b32 %temp; 
	mov.b64 	{%r283, %temp}, %fd168;
	}
	setp.gt.s32 	%p19, %r282, 1048575;
	mov.b32 	%r284, -1023;
	@%p19 bra 	$L__BB6_18;
	mul.f64 	%fd168, %fd168, 0d4350000000000000;
	{
	.reg .b32 %temp; 
	mov.b64 	{%temp, %r282}, %fd168;
	}
	{
	.reg .b32 %temp; 
	mov.b64 	{%r283, %temp}, %fd168;
	}
	mov.b32 	%r284, -1077;
$L__BB6_18:
	add.s32 	%r187, %r282, -1;
	setp.gt.u32 	%p20, %r187, 2146435070;
	@%p20 bra 	$L__BB6_22;
	shr.u32 	%r190, %r282, 20;
	add.s32 	%r285, %r284, %r190;
	and.b32  	%r191, %r282, 1048575;
	or.b32  	%r192, %r191, 1072693248;
	mov.b64 	%fd169, {%r283, %r192};
	setp.lt.u32 	%p22, %r192, 1073127583;
	@%p22 bra 	$L__BB6_21;
	{
	.reg .b32 %temp; 
	mov.b64 	{%r193, %temp}, %fd169;
	}
	{
	.reg .b32 %temp; 
	mov.b64 	{%temp, %r194}, %fd169;
	}
	add.s32 	%r195, %r194, -1048576;
	mov.b64 	%fd169, {%r193, %r195};
	add.s32 	%r285, %r285, 1;
$L__BB6_21:
	add.f64 	%fd102, %fd169, 0dBFF0000000000000;
	add.f64 	%fd103, %fd169, 0d3FF0000000000000;
	rcp.approx.ftz.f64 	%fd104, %fd103;
	neg.f64 	%fd105, %fd103;
	fma.rn.f64 	%fd106, %fd105, %fd104, 0d3FF0000000000000;
	fma.rn.f64 	%fd107, %fd106, %fd106, %fd106;
	fma.rn.f64 	%fd108, %fd107, %fd104, %fd104;
	mul.f64 	%fd109, %fd102, %fd108;
	fma.rn.f64 	%fd110, %fd102, %fd108, %fd109;
	mul.f64 	%fd111, %fd110, %fd110;
	fma.rn.f64 	%fd112, %fd111, 0d3EB1380B3AE80F1E, 0d3ED0EE258B7A8B04;
	fma.rn.f64 	%fd113, %fd112, %fd111, 0d3EF3B2669F02676F;
	fma.rn.f64 	%fd114, %fd113, %fd111, 0d3F1745CBA9AB0956;
	fma.rn.f64 	%fd115, %fd114, %fd111, 0d3F3C71C72D1B5154;
	fma.rn.f64 	%fd116, %fd115, %fd111, 0d3F624924923BE72D;
	fma.rn.f64 	%fd117, %fd116, %fd111, 0d3F8999999999A3C4;
	fma.rn.f64 	%fd118, %fd117, %fd111, 0d3FB5555555555554;
	sub.f64 	%fd119, %fd102, %fd110;
	add.f64 	%fd120, %fd119, %fd119;
	neg.f64 	%fd121, %fd110;
	fma.rn.f64 	%fd122, %fd121, %fd102, %fd120;
	mul.f64 	%fd123, %fd108, %fd122;
	mul.f64 	%fd124, %fd111, %fd118;
	fma.rn.f64 	%fd125, %fd124, %fd110, %fd123;
	xor.b32  	%r196, %r285, -2147483648;
	mov.b32 	%r197, 1127219200;
	mov.b64 	%fd126, {%r196, %r197};
	mov.b32 	%r198, -2147483648;
	mov.b64 	%fd127, {%r198, %r197};
	sub.f64 	%fd128, %fd126, %fd127;
	fma.rn.f64 	%fd129, %fd128, 0d3FE62E42FEFA39EF, %fd110;
	fma.rn.f64 	%fd130, %fd128, 0dBFE62E42FEFA39EF, %fd129;
	sub.f64 	%fd131, %fd130, %fd110;
	sub.f64 	%fd132, %fd125, %fd131;
	fma.rn.f64 	%fd133, %fd128, 0d3C7ABC9E3B39803F, %fd132;
	add.f64 	%fd170, %fd129, %fd133;
	bra.uni 	$L__BB6_23;
$L__BB6_22:
	fma.rn.f64 	%fd101, %fd168, 0d7FF0000000000000, 0d7FF0000000000000;
	{
	.reg .b32 %temp; 
	mov.b64 	{%temp, %r188}, %fd168;
	}
	and.b32  	%r189, %r188, 2147483647;
	setp.eq.s32 	%p21, %r189, 0;
	selp.f64 	%fd170, 0dFFF0000000000000, %fd101, %p21;
$L__BB6_23:
	mul.f64 	%fd14, %fd170, 0dC000000000000000;
	{
	.reg .b32 %temp; 
	mov.b64 	{%temp, %r199}, %fd5;
	}
	shl.b32 	%r200, %r199, 1;
	setp.gt.u32 	%p23, %r200, -2038431744;
	mov.f64 	%fd134, 0d0000000000000000;
	mul.rn.f64 	%fd135, %fd5, %fd134;
	selp.f64 	%fd15, %fd135, %fd5, %p23;
	{
	.reg .b32 %temp; 
	mov.b64 	{%r201, %temp}, %fd15;
	}
	{
	.reg .b32 %temp; 
	mov.b64 	{%temp, %r202}, %fd15;
	}
	add.s32 	%r203, %r202, 1048576;
	mov.b64 	%fd136, {%r201, %r203};
	cvt.rni.f64.f64 	%fd137, %fd136;
	cvt.rzi.s64.f64 	%rd34, %fd137;
	cvt.u32.u64 	%r204, %rd34;
	fma.rn.f64 	%fd138, %fd137, 0dBFE0000000000000, %fd15;
	mul.f64 	%fd139, %fd138, 0d3CA1A62633145C07;
	fma.rn.f64 	%fd140, %fd138, 0d400921FB54442D18, %fd139;
	mul.rn.f64 	%fd141, %fd140, %fd140;
	fma.rn.f64 	%fd142, %fd141, 0dBDA8FF8320FD8164, 0d3E21EEA7C1EF8528;
	fma.rn.f64 	%fd143, %fd142, %fd141, 0dBE927E4F8E06E6D9;
	fma.rn.f64 	%fd144, %fd143, %fd141, 0d3EFA01A019DDBCE9;
	fma.rn.f64 	%fd145, %fd144, %fd141, 0dBF56C16C16C15D47;
	fma.rn.f64 	%fd146, %fd145, %fd141, 0d3FA5555555555551;
	fma.rn.f64 	%fd147, %fd146, %fd141, 0dBFE0000000000000;
	fma.rn.f64 	%fd148, %fd147, %fd141, 0d3FF0000000000000;
	fma.rn.f64 	%fd149, %fd141, 0d3DE5DB65F9785EBA, 0dBE5AE5F12CB0D246;
	fma.rn.f64 	%fd150, %fd149, %fd141, 0d3EC71DE369ACE392;
	fma.rn.f64 	%fd151, %fd150, %fd141, 0dBF2A01A019DB62A1;
	fma.rn.f64 	%fd152, %fd151, %fd141, 0d3F81111111110818;
	fma.rn.f64 	%fd153, %fd152, %fd141, 0dBFC5555555555554;
	fma.rn.f64 	%fd154, %fd153, %fd141, 0d0000000000000000;
	fma.rn.f64 	%fd155, %fd154, %fd140, %fd140;
	and.b64  	%rd35, %rd34, 1;
	setp.eq.b64 	%p24, %rd35, 1;
	{
	.reg .b32 %temp; 
	mov.b64 	{%temp, %r205}, %fd155;
	}
	{
	.reg .b32 %temp; 
	mov.b64 	{%r206, %temp}, %fd155;
	}
	xor.b32  	%r207, %r205, -2147483648;
	mov.b64 	%fd156, {%r206, %r207};
	selp.f64 	%fd171, %fd148, %fd155, %p24;
	selp.f64 	%fd172, %fd156, %fd148, %p24;
	and.b32  	%r208, %r204, 2;
	setp.eq.s32 	%p25, %r208, 0;
	@%p25 bra 	$L__BB6_25;
	{
	.reg .b32 %temp; 
	mov.b64 	{%temp, %r209}, %fd171;
	}
	{
	.reg .b32 %temp; 
	mov.b64 	{%r210, %temp}, %fd171;
	}
	xor.b32  	%r211, %r209, -2147483648;
	mov.b64 	%fd171, {%r210, %r211};
	{
	.reg .b32 %temp; 
	mov.b64 	{%temp, %r212}, %fd172;
	}
	{
	.reg .b32 %temp; 
	mov.b64 	{%r213, %temp}, %fd172;
	}
	xor.b32  	%r214, %r212, -2147483648;
	mov.b64 	%fd172, {%r213, %r214};
$L__BB6_25:
	sqrt.rn.f64 	%fd157, %fd14;
	mov.f64 	%fd158, 0d0000000000000000;
	add.rn.f64 	%fd159, %fd172, %fd158;
	cvt.rzi.f64.f64 	%fd160, %fd15;
	setp.eq.f64 	%p26, %fd15, %fd160;
	mul.rn.f64 	%fd161, %fd15, %fd158;
	selp.f64 	%fd162, %fd161, %fd171, %p26;
	mul.f64 	%fd174, %fd157, %fd162;
	mul.f64 	%fd179, %fd157, %fd159;
	mov.b32 	%r303, 1;
	mov.u32 	%r305, %r33;
	mov.u32 	%r306, %r32;
	mov.u32 	%r5, %r31;
	mov.u32 	%r4, %r8;
$L__BB6_26:
	sqrt.rn.f64 	%fd163, %fd3;
	fma.rn.f64 	%fd164, %fd163, %fd174, %fd3;
	add.f64 	%fd165, %fd164, 0d3FE0000000000000;
	cvt.rzi.u32.f64 	%r310, %fd165;
	bra.uni 	$L__BB6_40;
$L__BB6_27:
	cvt.rn.f32.f64 	%f33, %fd3;
	// begin inline asm
	lg2.approx.f32.ftz %f32, %f33;
	// end inline asm
	cvt.f64.f32 	%fd44, %f32;
	mul.f64 	%fd45, %fd44, 0d3FE62E42FEFA39EF;
	cvt.rn.f32.f64 	%f15, %fd45;
	add.f32 	%f35, %f33, 0fBDFDF8D9;
	// begin inline asm
	rsqrt.approx.f32.ftz %f34, %f35;
	// end inline asm
	fma.rn.f32 	%f16, %f34, 0f3FB75B84, 0f3984F70F;
	add.f32 	%f37, %f33, 0fBFFCA5DC;
	// begin inline asm
	rsqrt.approx.f32.ftz %f36, %f37;
	// end inline asm
	fma.rn.f32 	%f17, %f36, 0f3E5807D3, 0f3F71280C;
	// begin inline asm
	rcp.approx.f32.ftz %f38, %f16;
	// end inline asm
	mov.b32 	%r121, 1127219200;
	mov.b32 	%r122, -2147483648;
	mov.b64 	%fd26, {%r122, %r121};
	mov.u64 	%rd26, __cr_lgamma_table;
$L__BB6_28:
	mov.u32 	%r56, %r306;
	mov.u32 	%r55, %r305;
	mov.u32 	%r306, %r8;
	shr.u32 	%r123, %r4, 2;
	xor.b32  	%r124, %r123, %r4;
	shl.b32 	%r125, %r306, 4;
	shl.b32 	%r126, %r124, 1;
	xor.b32  	%r127, %r125, %r126;
	xor.b32  	%r128, %r127, %r306;
	xor.b32  	%r305, %r128, %r124;
	add.s32 	%r129, %r3, %r305;
	add.s32 	%r130, %r129, 362437;
	cvt.rn.f32.u32 	%f52, %r130;
	fma.rn.f32 	%f41, %f52, 0f2F800000, 0f2F000000;
	// begin inline asm
	rsqrt.approx.f32.ftz %f40, %f41;
	// end inline asm
	add.f32 	%f43, %f40, 0fBF800000;
	// begin inline asm
	lg2.approx.f32.ftz %f42, %f43;
	// end inline asm
	cvt.f64.f32 	%fd46, %f42;
	mul.f64 	%fd47, %fd46, 0d3FE62E42FEFA39EF;
	cvt.rn.f32.f64 	%f53, %fd47;
	add.f32 	%f54, %f17, %f53;
	mul.f32 	%f55, %f38, %f54;
	sub.f32 	%f56, %f33, %f55;
	cvt.rmi.f32.f32 	%f19, %f56;
	shr.u32 	%r131, %r5, 2;
	xor.b32  	%r132, %r131, %r5;
	shl.b32 	%r133, %r305, 4;
	shl.b32 	%r134, %r132, 1;
	xor.b32  	%r135, %r134, %r133;
	xor.b32  	%r136, %r135, %r132;
	xor.b32  	%r8, %r136, %r305;
	add.s32 	%r3, %r3, 724874;
	add.f32 	%f57, %f19, 0f3F800000;
	sub.f32 	%f58, %f33, %f57;
	mul.f32 	%f59, %f16, %f58;
	sub.f32 	%f60, %f59, %f17;
	cvt.f64.f32 	%fd48, %f60;
	mul.f64 	%fd49, %fd48, 0d3FF71547652B82FE;
	cvt.rn.f32.f64 	%f45, %fd49;
	// begin inline asm
	ex2.approx.f32.ftz %f44, %f45;
	// end inline asm
	add.f32 	%f61, %f44, 0f3F800000;
	mul.f32 	%f47, %f61, %f61;
	// begin inline asm
	rcp.approx.f32.ftz %f46, %f47;
	// end inline asm
	sub.f32 	%f62, %f33, %f19;
	mul.f32 	%f63, %f16, %f62;
	sub.f32 	%f64, %f63, %f17;
	cvt.f64.f32 	%fd50, %f64;
	mul.f64 	%fd51, %fd50, 0d3FF71547652B82FE;
	cvt.rn.f32.f64 	%f49, %fd51;
	// begin inline asm
	ex2.approx.f32.ftz %f48, %f49;
	// end inline asm
	add.f32 	%f65, %f48, 0f3F800000;
	mul.f32 	%f51, %f65, %f65;
	// begin inline asm
	rcp.approx.f32.ftz %f50, %f51;
	// end inline asm
	sub.f32 	%f20, %f46, %f50;
	cvt.rzi.s32.f32 	%r137, %f57;
	cvt.rn.f32.s32 	%f66, %r137;
	abs.f32 	%f67, %f66;
	cvt.f64.f32 	%fd27, %f67;
	setp.lt.s32 	%p10, %r137, 9;
	@%p10 bra 	$L__BB6_37;
	rcp.rn.f64 	%fd52, %fd27;
	mul.f64 	%fd53, %fd52, %fd52;
	fma.rn.f64 	%fd54, %fd53, 0dBF5AC321034783F9, 0d3F4B68B992738FBF;
	fma.rn.f64 	%fd55, %fd53, %fd54, 0dBF4380D01E4F7B8C;
	fma.rn.f64 	%fd56, %fd53, %fd55, 0d3F4A019FA29F7264;
	fma.rn.f64 	%fd57, %fd53, %fd56, 0dBF66C16C16B2ACEC;
	fma.rn.f64 	%fd58, %fd53, %fd57, 0d3FB5555555555545;
	fma.rn.f64 	%fd28, %fd52, %fd58, 0d3FED67F1C864BEAE;
	{
	.reg .b32 %temp; 
	mov.b64 	{%temp, %r299}, %fd27;
	}
	{
	.reg .b32 %temp; 
	mov.b64 	{%r300, %temp}, %fd27;
	}
	setp.gt.s32 	%p11, %r299, 1048575;
	mov.b32 	%r301, -1023;
	mov.f64 	%fd175, %fd27;
	@%p11 bra 	$L__BB6_31;
	mul.f64 	%fd175, %fd27, 0d4350000000000000;
	{
	.reg .b32 %temp; 
	mov.b64 	{%temp, %r299}, %fd175;
	}
	{
	.reg .b32 %temp; 
	mov.b64 	{%r300, %temp}, %fd175;
	}
	mov.b32 	%r301, -1077;
$L__BB6_31:
	add.s32 	%r141, %r299, -1;
	setp.gt.u32 	%p12, %r141, 2146435070;
	@%p12 bra 	$L__BB6_35;
	shr.u32 	%r144, %r299, 20;
	add.s32 	%r302, %r301, %r144;
	and.b32  	%r145, %r299, 1048575;
	or.b32  	%r146, %r145, 1072693248;
	mov.b64 	%fd176, {%r300, %r146};
	setp.lt.u32 	%p14, %r146, 1073127583;
	@%p14 bra 	$L__BB6_34;
	{
	.reg .b32 %temp; 
	mov.b64 	{%r147, %temp}, %fd176;
	}
	{
	.reg .b32 %temp; 
	mov.b64 	{%temp, %r148}, %fd176;
	}
	add.s32 	%r149, %r148, -1048576;
	mov.b64 	%fd176, {%r147, %r149};
	add.s32 	%r302, %r302, 1;
$L__BB6_34:
	add.f64 	%fd60, %fd176, 0dBFF0000000000000;
	add.f64 	%fd61, %fd176, 0d3FF0000000000000;
	rcp.approx.ftz.f64 	%fd62, %fd61;
	neg.f64 	%fd63, %fd61;
	fma.rn.f64 	%fd64, %fd63, %fd62, 0d3FF0000000000000;
	fma.rn.f64 	%fd65, %fd64, %fd64, %fd64;
	fma.rn.f64 	%fd66, %fd65, %fd62, %fd62;
	mul.f64 	%fd67, %fd60, %fd66;
	fma.rn.f64 	%fd68, %fd60, %fd66, %fd67;
	mul.f64 	%fd69, %fd68, %fd68;
	fma.rn.f64 	%fd70, %fd69, 0d3EB1380B3AE80F1E, 0d3ED0EE258B7A8B04;
	fma.rn.f64 	%fd71, %fd70, %fd69, 0d3EF3B2669F02676F;
	fma.rn.f64 	%fd72, %fd71, %fd69, 0d3F1745CBA9AB0956;
	fma.rn.f64 	%fd73, %fd72, %fd69, 0d3F3C71C72D1B5154;
	fma.rn.f64 	%fd74, %fd73, %fd69, 0d3F624924923BE72D;
	fma.rn.f64 	%fd75, %fd74, %fd69, 0d3F8999999999A3C4;
	fma.rn.f64 	%fd76, %fd75, %fd69, 0d3FB5555555555554;
	sub.f64 	%fd77, %fd60, %fd68;
	add.f64 	%fd78, %fd77, %fd77;
	neg.f64 	%fd79, %fd68;
	fma.rn.f64 	%fd80, %fd79, %fd60, %fd78;
	mul.f64 	%fd81, %fd66, %fd80;
	mul.f64 	%fd82, %fd69, %fd76;
	fma.rn.f64 	%fd83, %fd82, %fd68, %fd81;
	xor.b32  	%r150, %r302, -2147483648;
	mov.b32 	%r151, 1127219200;
	mov.b64 	%fd84, {%r150, %r151};
	sub.f64 	%fd85, %fd84, %fd26;
	fma.rn.f64 	%fd86, %fd85, 0d3FE62E42FEFA39EF, %fd68;
	fma.rn.f64 	%fd87, %fd85, 0dBFE62E42FEFA39EF, %fd86;
	sub.f64 	%fd88, %fd87, %fd68;
	sub.f64 	%fd89, %fd83, %fd88;
	fma.rn.f64 	%fd90, %fd85, 0d3C7ABC9E3B39803F, %fd89;
	add.f64 	%fd177, %fd86, %fd90;
	bra.uni 	$L__BB6_36;
$L__BB6_35:
	fma.rn.f64 	%fd59, %fd175, 0d7FF0000000000000, 0d7FF0000000000000;
	{
	.reg .b32 %temp; 
	mov.b64 	{%temp, %r142}, %fd175;
	}
	and.b32  	%r143, %r142, 2147483647;
	setp.eq.s32 	%p13, %r143, 0;
	selp.f64 	%fd177, 0dFFF0000000000000, %fd59, %p13;
$L__BB6_36:
	mul.f64 	%fd91, %fd177, 0d3FE0000000000000;
	add.f64 	%fd92, %fd27, 0dBFE0000000000000;
	mul.f64 	%fd93, %fd92, %fd91;
	sub.f64 	%fd94, %fd93, %fd27;
	add.f64 	%fd95, %fd28, %fd93;
	add.f64 	%fd178, %fd94, %fd95;
	bra.uni 	$L__BB6_38;
$L__BB6_37:
	cvt.rzi.s32.f64 	%r138, %fd27;
	mul.wide.s32 	%rd25, %r138, 8;
	add.s64 	%rd27, %rd26, %rd25;
	ld.const.f64 	%fd178, [%rd27+-8];
$L__BB6_38:
	mul.f32 	%f70, %f20, 0f3FA66666;
	cvt.rn.f32.f64 	%f71, %fd178;
	mul.f32 	%f72, %f19, %f15;
	sub.f32 	%f73, %f72, %f33;
	sub.f32 	%f74, %f73, %f71;
	cvt.f64.f32 	%fd96, %f74;
	mul.f64 	%fd97, %fd96, 0d3FF71547652B82FE;
	cvt.rn.f32.f64 	%f69, %fd97;
	// begin inline asm
	ex2.approx.f32.ftz %f68, %f69;
	// end inline asm
	add.s32 	%r152, %r8, %r3;
	cvt.rn.f32.u32 	%f75, %r152;
	fma.rn.f32 	%f76, %f75, 0f2F800000, 0f2F000000;
	mul.f32 	%f77, %f70, %f76;
	setp.geu.f32 	%p15, %f77, %f68;
	cvt.f64.f32 	%fd98, %f70;
	setp.ltu.f64 	%p16, %fd98, 0d3BC79CA10C924223;
	or.pred  	%p17, %p16, %p15;
	mov.u32 	%r5, %r55;
	mov.u32 	%r4, %r56;
	@%p17 bra 	$L__BB6_28;
	cvt.rzi.u32.f32 	%r310, %f19;
	mov.u32 	%r304, %r8;
	mov.u32 	%r5, %r55;
	mov.u32 	%r4, %r56;
$L__BB6_40:
	cvt.rn.f64.u32 	%fd166, %r310;
	div.rn.f64 	%fd167, %fd166, %fd2;
	cvt.rn.f32.f64 	%f21, %fd167;
	setp.eq.s32 	%p28, %r9, 1;
	mov.b32 	%r319, 0;
	mov.u32 	%r320, %r304;
	mov.u32 	%r321, %r305;
	mov.u32 	%r322, %r306;
	mov.f32 	%f161, %f160;
	@%p28 bra 	$L__BB6_42;
	shr.u32 	%r228, %r4, 2;
	xor.b32  	%r229, %r228, %r4;
	shl.b32 	%r230, %r304, 4;
	shl.b32 	%r231, %r229, 1;
	xor.b32  	%r232, %r230, %r231;
	xor.b32  	%r233, %r232, %r304;
	xor.b32  	%r321, %r233, %r229;
	add.s32 	%r234, %r3, %r321;
	add.s32 	%r235, %r234, 362437;
	shr.u32 	%r236, %r5, 2;
	xor.b32  	%r237, %r236, %r5;
	shl.b32 	%r238, %r321, 4;
	shl.b32 	%r239, %r237, 1;
	xor.b32  	%r240, %r239, %r238;
	xor.b32  	%r241, %r240, %r237;
	xor.b32  	%r320, %r241, %r321;
	add.s32 	%r3, %r3, 724874;
	add.s32 	%r242, %r320, %r3;
	cvt.rn.f32.u32 	%f92, %r235;
	fma.rn.f32 	%f93, %f92, 0f2F800000, 0f2F000000;
	cvt.rn.f32.u32 	%f94, %r242;
	fma.rn.f32 	%f95, %f94, 0f30C90FDB, 0f30490FDB;
	setp.lt.f32 	%p29, %f93, 0f00800000;
	mul.f32 	%f96, %f93, 0f4B000000;
	selp.f32 	%f97, %f96, %f93, %p29;
	selp.f32 	%f98, 0fC1B80000, 0f00000000, %p29;
	mov.b32 	%r243, %f97;
	add.s32 	%r244, %r243, -1059760811;
	and.b32  	%r245, %r244, -8388608;
	sub.s32 	%r246, %r243, %r245;
	mov.b32 	%f99, %r246;
	cvt.rn.f32.s32 	%f100, %r245;
	fma.rn.f32 	%f101, %f100, 0f34000000, %f98;
	add.f32 	%f102, %f99, 0fBF800000;
	fma.rn.f32 	%f103, %f102, 0fBE055027, 0f3E1039F6;
	fma.rn.f32 	%f104, %f103, %f102, 0fBDF8CDCC;
	fma.rn.f32 	%f105, %f104, %f102, 0f3E0F2955;
	fma.rn.f32 	%f106, %f105, %f102, 0fBE2AD8B9;
	fma.rn.f32 	%f107, %f106, %f102, 0f3E4CED0B;
	fma.rn.f32 	%f108, %f107, %f102, 0fBE7FFF22;
	fma.rn.f32 	%f109, %f108, %f102, 0f3EAAAA78;
	fma.rn.f32 	%f110, %f109, %f102, 0fBF000000;
	mul.f32 	%f111, %f102, %f110;
	fma.rn.f32 	%f112, %f111, %f102, %f102;
	fma.rn.f32 	%f113, %f101, 0f3F317218, %f112;
	setp.gt.u32 	%p30, %r243, 2139095039;
	fma.rn.f32 	%f114, %f97, 0f7F800000, 0f7F800000;
	selp.f32 	%f115, %f114, %f113, %p30;
	setp.eq.f32 	%p31, %f97, 0f00000000;
	mul.f32 	%f116, %f115, 0fC0000000;
	selp.f32 	%f117, 0f7F800000, %f116, %p31;
	sqrt.rn.f32 	%f118, %f117;
	sin.approx.f32 	%f119, %f95;
	cos.approx.f32 	%f120, %f95;
	mul.f32 	%f161, %f118, %f119;
	mul.f32 	%f160, %f118, %f120;
	mov.b32 	%r319, 1;
	mov.u32 	%r322, %r304;
	mov.u32 	%r5, %r305;
	mov.u32 	%r4, %r306;
$L__BB6_42:
	ld.param.f32 	%f154, [CreateBayerWithNoise_param_8];
	sqrt.rn.f32 	%f121, %f154;
	fma.rn.f32 	%f163, %f121, %f161, %f21;
$L__BB6_43:
	st.global.v2.u32 	[%rd3], {%r3, %r4};
	st.global.v2.u32 	[%rd3+8], {%r5, %r322};
	st.global.v2.u32 	[%rd3+16], {%r321, %r320};
	st.global.v2.u32 	[%rd3+24], {%r319, %r303};
	st.global.f32 	[%rd3+32], %f160;
	st.global.f64 	[%rd3+40], %fd179;
	min.f32 	%f152, %f163, 0f3F800000;
	max.f32 	%f153, %f152, 0f00000000;
	mul.wide.s32 	%rd36, %r1, 4;
	add.s64 	%rd37, %rd2, %rd36;
	st.global.f32 	[%rd37], %f153;
$L__BB6_44:
	ret;

}


// ===== COMPILED SASS (sm_100) =====

	.target	sm_100

	.elftype	@"ET_EXEC"


//--------------------- .note.nv.tkinfo           --------------------------
	.section	.note.nv.tkinfo,"",@"SHT_NOTE"
	.sectionflags	@"SHF_NOTE_NV_TKINFO"
	.tkinfo
        /*0018*/ 	.word	0x00000002
        /*0030*/ 	.string	""
        /*0030*/ 	.string	"ptxas"
        /*0030*/ 	.string	"Cuda compilation tools, release 13.0, V13.0.88"
        /*0030*/ 	.string	"Build cuda_13.0.r13.0/compiler.36424714_0"
        /*0030*/ 	.string	"-arch sm_100 -m 64 "



//--------------------- .note.nv.cuinfo           --------------------------
	.section	.note.nv.cuinfo,"",@"SHT_NOTE"
	.sectionflags	@"SHF_NOTE_NV_CUINFO"
        /*0018*/ 	.short	0x0002
        /*001a*/ 	.short	0x0064
        /*001c*/ 	.short	0x0082
	.zero		2


//--------------------- .nv.info                  --------------------------
	.section	.nv.info,"",@"SHT_CUDA_INFO"
	.align	4


	//----- nvinfo : EIATTR_REGCOUNT
	.align		4
        /*0000*/ 	.byte	0x04, 0x2f
        /*0002*/ 	.short	(.L_11 - .L_10)
	.align		4
.L_10:
        /*0004*/ 	.word	index@(CreateBayer)
        /*0008*/ 	.word	0x0000000c


	//----- nvinfo : EIATTR_FRAME_SIZE
	.align		4
.L_11:
        /*000c*/ 	.byte	0x04, 0x11
        /*000e*/ 	.short	(.L_13 - .L_12)
	.align		4
.L_12:
        /*0010*/ 	.word	index@(CreateBayer)
        /*0014*/ 	.word	0x00000000


	//----- nvinfo : EIATTR_REGCOUNT
	.align		4
.L_13:
        /*0018*/ 	.byte	0x04, 0x2f
        /*001a*/ 	.short	(.L_15 - .L_14)
	.align		4
.L_14:
        /*001c*/ 	.word	index@(deBayerGreenKernel)
        /*0020*/ 	.word	0x00000019


	//----- nvinfo : EIATTR_FRAME_SIZE
	.align		4
.L_15:
        /*0024*/ 	.byte	0x04, 0x11
        /*0026*/ 	.short	(.L_17 - .L_16)
	.align		4
.L_16:
        /*0028*/ 	.word	index@($__internal_6_$__cuda_sm3x_div_rn_noftz_f32_slowpath)
        /*002c*/ 	.word	0x00000000


	//----- nvinfo : EIATTR_FRAME_SIZE
	.align		4
.L_17:
        /*0030*/ 	.byte	0x04, 0x11
        /*0032*/ 	.short	(.L_19 - .L_18)
	.align		4
.L_18:
        /*0034*/ 	.word	index@(deBayerGreenKernel)
        /*0038*/ 	.word	0x00000000


	//----- nvinfo : EIATTR_REGCOUNT
	.align		4
.L_19:
        /*003c*/ 	.byte	0x04, 0x2f
        /*003e*/ 	.short	(.L_21 - .L_20)
	.align		4
.L_20:
        /*0040*/ 	.word	index@(deBayerRedBlueKernel)
        /*0044*/ 	.word	0x0000001c


	//----- nvinfo : EIATTR_FRAME_SIZE
	.align		4
.L_21:
        /*0048*/ 	.byte	0x04, 0x11
        /*004a*/ 	.short	(.L_23 - .L_22)
	.align		4
.L_22:
        /*004c*/ 	.word	index@(deBayerRedBlueKernel)
        /*0050*/ 	.word	0x00000000


	//----- nvinfo : EIATTR_REGCOUNT
	.align		4
.L_23:
        /*0054*/ 	.byte	0x04, 0x2f
        /*0056*/ 	.short	(.L_25 - .L_24)
	.align		4
.L_24:
        /*0058*/ 	.word	index@(deBayersSubSample3)
        /*005c*/ 	.word	0x00000014


	//----- nvinfo : EIATTR_FRAME_SIZE
	.align		4
.L_25:
        /*0060*/ 	.byte	0x04, 0x11
        /*0062*/ 	.short	(.L_27 - .L_26)
	.align		4
.L_26:
        /*0064*/ 	.word	index@($__internal_5_$__cuda_sm20_rcp_rn_f32_slowpath)
        /*0068*/ 	.word	0x00000000


	//----- nvinfo : EIATTR_FRAME_SIZE
	.align		4
.L_27:
        /*006c*/ 	.byte	0x04, 0x11
        /*006e*/ 	.short	(.L_29 - .L_28)
	.align		4
.L_28:
        /*0070*/ 	.word	index@(deBayersSubSample3)
        /*0074*/ 	.word	0x00000000


	//----- nvinfo : EIATTR_REGCOUNT
	.align		4
.L_29:
        /*0078*/ 	.byte	0x04, 0x2f
        /*007a*/ 	.short	(.L_31 - .L_30)
	.align		4
.L_30:
        /*007c*/ 	.word	index@(deBayersSubSample3DNG)
        /*0080*/ 	.word	0x00000017


	//----- nvinfo : EIATTR_FRAME_SIZE
	.align		4
.L_31:
        /*0084*/ 	.byte	0x04, 0x11
        /*0086*/ 	.short	(.L_33 - .L_32)
	.align		4
.L_32:
        /*0088*/ 	.word	index@($__internal_4_$__cuda_sm3x_div_rn_noftz_f32_slowpath)
        /*008c*/ 	.word	0x00000000


	//----- nvinfo : EIATTR_FRAME_SIZE
	.align		4
.L_33:
        /*0090*/ 	.byte	0x04, 0x11
        /*0092*/ 	.short	(.L_35 - .L_34)
	.align		4
.L_34:
        /*0094*/ 	.word	index@(deBayersSubSample3DNG)
        /*0098*/ 	.word	0x00000000


	//----- nvinfo : EIATTR_REGCOUNT
	.align		4
.L_35:
        /*009c*/ 	.byte	0x04, 0x2f
        /*009e*/ 	.short	(.L_37 - .L_36)
	.align		4
.L_36:
        /*00a0*/ 	.word	index@(setupCurand)
        /*00a4*/ 	.word	0x0000001f


	//----- nvinfo : EIATTR_FRAME_SIZE
	.align		4
.L_37:
        /*00a8*/ 	.byte	0x04, 0x11
        /*00aa*/ 	.short	(.L_39 - .L_38)
	.align		4
.L_38:
        /*00ac*/ 	.word	index@(setupCurand)
        /*00b0*/ 	.word	0x00000000


	//----- nvinfo : EIATTR_REGCOUNT
	.align		4
.L_39:
        /*00b4*/ 	.byte	0x04, 0x2f
        /*00b6*/ 	.short	(.L_41 - .L_40)
	.align		4
.L_40:
        /*00b8*/ 	.word	index@(CreateBayerWithNoise)
        /*00bc*/ 	.word	0x00000030


	//----- nvinfo : EIATTR_FRAME_SIZE
	.align		4
.L_41:
        /*00c0*/ 	.byte	0x04, 0x11
        /*00c2*/ 	.short	(.L_43 - .L_42)
	.align		4
.L_42:
        /*00c4*/ 	.word	index@($__internal_3_$__cuda_sm20_sqrt_rn_f32_slowpath)
        /*00c8*/ 	.word	0x00000000


	//----- nvinfo : EIATTR_FRAME_SIZE
	.align		4
.L_43:
        /*00cc*/ 	.byte	0x04, 0x11
        /*00ce*/ 	.short	(.L_45 - .L_44)
	.align		4
.L_44:
        /*00d0*/ 	.word	index@($__internal_2_$__cuda_sm20_dsqrt_rn_f64_mediumpath_v1)
        /*00d4*/ 	.word	0x00000000


	//----- nvinfo : EIATTR_FRAME_SIZE
	.align		4
.L_45:
        /*00d8*/ 	.byte	0x04, 0x11
        /*00da*/ 	.short	(.L_47 - .L_46)
	.align		4
.L_46:
        /*00dc*/ 	.word	index@($__internal_1_$__cuda_sm20_div_rn_f64_full)
        /*00e0*/ 	.word	0x00000000


	//----- nvinfo : EIATTR_FRAME_SIZE
	.align		4
.L_47:
        /*00e4*/ 	.byte	0x04, 0x11
        /*00e6*/ 	.short	(.L_49 - .L_48)
	.align		4
.L_48:
        /*00e8*/ 	.word	index@($__internal_0_$__cuda_sm20_dblrcp_rn_slowpath_v3)
        /*00ec*/ 	.word	0x00000000


	//----- nvinfo : EIATTR_FRAME_SIZE
	.align		4
.L_49:
        /*00f0*/ 	.byte	0x04, 0x11
        /*00f2*/ 	.short	(.L_51 - .L_50)
	.align		4
.L_50:
        /*00f4*/ 	.word	index@(CreateBayerWithNoise)
        /*00f8*/ 	.word	0x00000000


	//----- nvinfo : EIATTR_MIN_STACK_SIZE
	.align		4
.L_51:
        /*00fc*/ 	.byte	0x04, 0x12
        /*00fe*/ 	.short	(.L_53 - .L_52)
	.align		4
.L_52:
        /*0100*/ 	.word	index@(CreateBayerWithNoise)
        /*0104*/ 	.word	0x00000000


	//----- nvinfo : EIATTR_MIN_STACK_SIZE
	.align		4
.L_53:
        /*0108*/ 	.byte	0x04, 0x12
        /*010a*/ 	.short	(.L_55 - .L_54)
	.align		4
.L_54:
        /*010c*/ 	.word	index@(setupCurand)
        /*0110*/ 	.word	0x00000000


	//----- nvinfo : EIATTR_MIN_STACK_SIZE
	.align		4
.L_55:
        /*0114*/ 	.byte	0x04, 0x12
        /*0116*/ 	.short	(.L_57 - .L_56)
	.align		4
.L_56:
        /*0118*/ 	.word	index@(deBayersSubSample3DNG)
        /*011c*/ 	.word	0x00000000


	//----- nvinfo : EIATTR_MIN_STACK_SIZE
	.align		4
.L_57:
        /*0120*/ 	.byte	0x04, 0x12
        /*0122*/ 	.short	(.L_59 - .L_58)
	.align		4
.L_58:
        /*0124*/ 	.word	index@(deBayersSubSample3)
        /*0128*/ 	.word	0x00000000


	//----- nvinfo : EIATTR_MIN_STACK_SIZE
	.align		4
.L_59:
        /*012c*/ 	.byte	0x04, 0x12
        /*012e*/ 	.short	(.L_61 - .L_60)
	.align		4
.L_60:
        /*0130*/ 	.word	index@(deBayerRedBlueKernel)
        /*0134*/ 	.word	0x00000000


	//----- nvinfo : EIATTR_MIN_STACK_SIZE
	.align		4
.L_61:
        /*0138*/ 	.byte	0x04, 0x12
        /*013a*/ 	.short	(.L_63 - .L_62)
	.align		4
.L_62:
        /*013c*/ 	.word	index@(deBayerGreenKernel)
        /*0140*/ 	.word	0x00000000


	//----- nvinfo : EIATTR_MIN_STACK_SIZE
	.align		4
.L_63:
        /*0144*/ 	.byte	0x04, 0x12
        /*0146*/ 	.short	(.L_65 - .L_64)
	.align		4
.L_64:
        /*0148*/ 	.word	index@(CreateBayer)
        /*014c*/ 	.word	0x00000000
.L_65:


//--------------------- .nv.compat                --------------------------
	.section	.nv.compat,"",@"SHT_CUDA_COMPAT_INFO"
	.align	4
        /*0000*/ 	.byte	0x02, 0x09, 0x00, 0x00, 0x02, 0x02, 0x01, 0x00, 0x02, 0x05, 0x05, 0x00, 0x03, 0x07, 0x01, 0x01
        /*0010*/ 	.byte	0x02, 0x03, 0x00, 0x00, 0x02, 0x06, 0x01, 0x00, 0x04, 0x0b, 0x08, 0x00, 0x01, 0x00, 0x00, 0x00
        /*0020*/ 	.byte	0x00, 0x00, 0x00, 0x00


//--------------------- .nv.info.CreateBayerWithNoise --------------------------
	.section	.nv.info.CreateBayerWithNoise,"",@"SHT_CUDA_INFO"
	.sectionflags	@""
	.align	4


	//----- nvinfo : EIATTR_CUDA_API_VERSION
	.align		4
        /*0000*/ 	.byte	0x04, 0x37
        /*0002*/ 	.short	(.L_67 - .L_66)
.L_66:
        /*0004*/ 	.word	0x00000082


	//----- nvinfo : EIATTR_KPARAM_INFO
	.align		4
.L_67:
        /*0008*/ 	.byte	0x04, 0x17
        /*000a*/ 	.short	(.L_69 - .L_68)
.L_68:
        /*000c*/ 	.word	0x00000000
        /*0010*/ 	.short	0x0008
        /*0012*/ 	.short	0x002c
        /*0014*/ 	.byte	0x00, 0xf0, 0x11, 0x00


	//----- nvinfo : EIATTR_KPARAM_INFO
	.align		4
.L_69:
        /*0018*/ 	.byte	0x04, 0x17
        /*001a*/ 	.short	(.L_71 - .L_70)
.L_70:
        /*001c*/ 	.word	0x00000000
        /*0020*/ 	.short	0x0007
        /*0022*/ 	.short	0x0028
        /*0024*/ 	.byte	0x00, 0xf0, 0x11, 0x00


	//----- nvinfo : EIATTR_KPARAM_INFO
	.align		4
.L_71:
        /*0028*/ 	.byte	0x04, 0x17
        /*002a*/ 	.short	(.L_73 - .L_72)
.L_72:
        /*002c*/ 	.word	0x00000000
        /*0030*/ 	.short	0x0006
        /*0032*/ 	.short	0x0024
        /*0034*/ 	.byte	0x00, 0xf0, 0x11, 0x00


	//----- nvinfo : EIATTR_KPARAM_INFO
	.align		4
.L_73:
        /*0038*/ 	.byte	0x04, 0x17
        /*003a*/ 	.short	(.L_75 - .L_74)
.L_74:
        /*003c*/ 	.word	0x00000000
        /*0040*/ 	.short	0x0005
        /*0042*/ 	.short	0x0020
        /*0044*/ 	.byte	0x00, 0xf0, 0x11, 0x00


	//----- nvinfo : EIATTR_KPARAM_INFO
	.align		4
.L_75:
        /*0048*/ 	.byte	0x04, 0x17
        /*004a*/ 	.short	(.L_77 - .L_76)
.L_76:
        /*004c*/ 	.word	0x00000000
        /*0050*/ 	.short	0x0004
        /*0052*/ 	.short	0x001c
        /*0054*/ 	.byte	0x00, 0xf0, 0x11, 0x00


	//----- nvinfo : EIATTR_KPARAM_INFO
	.align		4
.L_77:
        /*0058*/ 	.byte	0x04, 0x17
        /*005a*/ 	.short	(.L_79 - .L_78)
.L_78:
        /*005c*/ 	.word	0x00000000
        /*0060*/ 	.short	0x0003
        /*0062*/ 	.short	0x0018
        /*0064*/ 	.byte	0x00, 0xf0, 0x11, 0x00


	//----- nvinfo : EIATTR_KPARAM_INFO
	.align		4
.L_79:
        /*0068*/ 	.byte	0x04, 0x17
        /*006a*/ 	.short	(.L_81 - .L_80)
.L_80:
        /*006c*/ 	.word	0x00000000
        /*0070*/ 	.short	0x0002
        /*0072*/ 	.short	0x0010
        /*0074*/ 	.byte	0x00, 0xf5, 0x21, 0x00


	//----- nvinfo : EIATTR_KPARAM_INFO
	.align		4
.L_81:
        /*0078*/ 	.byte	0x04, 0x17
        /*007a*/ 	.short	(.L_83 - .L_82)
.L_82:
        /*007c*/ 	.word	0x00000000
        /*0080*/ 	.short	0x0001
        /*0082*/ 	.short	0x0008
        /*0084*/ 	.byte	0x00, 0xf5, 0x21, 0x00


	//----- nvinfo : EIATTR_KPARAM_INFO
	.align		4
.L_83:
        /*0088*/ 	.byte	0x04, 0x17
        /*008a*/ 	.short	(.L_85 - .L_84)
.L_84:
        /*008c*/ 	.word	0x00000000
        /*0090*/ 	.short	0x0000
        /*0092*/ 	.short	0x0000
        /*0094*/ 	.byte	0x00, 0xf5, 0x21, 0x00


	//----- nvinfo : EIATTR_SPARSE_MMA_MASK
	.align		4
.L_85:
        /*0098*/ 	.byte	0x03, 0x50
        /*009a*/ 	.short	0x0000


	//----- nvinfo : EIATTR_MAXREG_COUNT
	.align		4
        /*009c*/ 	.byte	0x03, 0x1b
        /*009e*/ 	.short	0x00ff


	//----- nvinfo : EIATTR_MERCURY_ISA_VERSION
	.align		4
        /*00a0*/ 	.byte	0x03, 0x5f
        /*00a2*/ 	.short	0x0101


	//----- nvinfo : EIATTR_VRC_CTA_INIT_COUNT
	.align		4
        /*00a4*/ 	.byte	0x02, 0x4a
	.zero		1
	.zero		1


	//----- nvinfo : EIATTR_EXIT_INSTR_OFFSETS
	.align		4
        /*00a8*/ 	.byte	0x04, 0x1c
        /*00aa*/ 	.short	(.L_87 - .L_86)


	//   ....[0]....
.L_86:
        /*00ac*/ 	.word	0x000000c0


	//   ....[1]....
        /*00b0*/ 	.word	0x000035c0


	//----- nvinfo : EIATTR_CRS_STACK_SIZE
	.align		4
.L_87:
        /*00b4*/ 	.byte	0x04, 0x1e
        /*00b6*/ 	.short	(.L_89 - .L_88)
.L_88:
        /*00b8*/ 	.word	0x00000000


	//----- nvinfo : EIATTR_CBANK_PARAM_SIZE
	.align		4
.L_89:
        /*00bc*/ 	.byte	0x03, 0x19
        /*00be*/ 	.short	0x0030


	//----- nvinfo : EIATTR_PARAM_CBANK
	.align		4
        /*00c0*/ 	.byte	0x04, 0x0a
        /*00c2*/ 	.short	(.L_91 - .L_90)
	.align		4
.L_90:
        /*00c4*/ 	.word	index@(.nv.constant0.CreateBayerWithNoise)
        /*00c8*/ 	.short	0x0380
        /*00ca*/ 	.short	0x0030


	//----- nvinfo : EIATTR_SW_WAR
	.align		4
.L_91:
        /*00cc*/ 	.byte	0x04, 0x36
        /*00ce*/ 	.short	(.L_93 - .L_92)
.L_92:
        /*00d0*/ 	.word	0x00000008
.L_93:


//--------------------- .nv.info.setupCurand      --------------------------
	.section	.nv.info.setupCurand,"",@"SHT_CUDA_INFO"
	.sectionflags	@""
	.align	4


	//----- nvinfo : EIATTR_CUDA_API_VERSION
	.align		4
        /*0000*/ 	.byte	0x04, 0x37
        /*0002*/ 	.short	(.L_95 - .L_94)
.L_94:
        /*0004*/ 	.word	0x00000082


	//----- nvinfo : EIATTR_KPARAM_INFO
	.align		4
.L_95:
        /*0008*/ 	.byte	0x04, 0x17
        /*000a*/ 	.short	(.L_97 - .L_96)
.L_96:
        /*000c*/ 	.word	0x00000000
        /*0010*/ 	.short	0x0001
        /*0012*/ 	.short	0x0008
        /*0014*/ 	.byte	0x00, 0xf0, 0x11, 0x00


	//----- nvinfo : EIATTR_KPARAM_INFO
	.align		4
.L_97:
        /*0018*/ 	.byte	0x04, 0x17
        /*001a*/ 	.short	(.L_99 - .L_98)
.L_98:
        /*001c*/ 	.word	0x00000000
        /*0020*/ 	.short	0x0000
        /*0022*/ 	.short	0x0000
        /*0024*/ 	.byte	0x00, 0xf5, 0x21, 0x00


	//----- nvinfo : EIATTR_SPARSE_MMA_MASK
	.align		4
.L_99:
        /*0028*/ 	.byte	0x03, 0x50
        /*002a*/ 	.short	0x0000


	//----- nvinfo : EIATTR_MAXREG_COUNT
	.align		4
        /*002c*/ 	.byte	0x03, 0x1b
        /*002e*/ 	.short	0x00ff


	//----- nvinfo : EIATTR_MERCURY_ISA_VERSION
	.align		4
        /*0030*/ 	.byte	0x03, 0x5f
        /*0032*/ 	.short	0x0101


	//----- nvinfo : EIATTR_VRC_CTA_INIT_COUNT
	.align		4
        /*0034*/ 	.byte	0x02, 0x4a
	.zero		1
	.zero		1


	//----- nvinfo : EIATTR_EXIT_INSTR_OFFSETS
	.align		4
        /*0038*/ 	.byte	0x04, 0x1c
        /*003a*/ 	.short	(.L_101 - .L_100)


	//   ....[0]....
.L_100:
        /*003c*/ 	.word	0x00000070


	//   ....[1]....
        /*0040*/ 	.word	0x00000eb0


	//----- nvinfo : EIATTR_CRS_STACK_SIZE
	.align		4
.L_101:
        /*0044*/ 	.byte	0x04, 0x1e
        /*0046*/ 	.short	(.L_103 - .L_102)
.L_102:
        /*0048*/ 	.word	0x00000000


	//----- nvinfo : EIATTR_CBANK_PARAM_SIZE
	.align		4
.L_103:
        /*004c*/ 	.byte	0x03, 0x19
        /*004e*/ 	.short	0x000c


	//----- nvinfo : EIATTR_PARAM_CBANK
	.align		4
        /*0050*/ 	.byte	0x04, 0x0a
        /*0052*/ 	.short	(.L_105 - .L_104)
	.align		4
.L_104:
        /*0054*/ 	.word	index@(.nv.constant0.setupCurand)
        /*0058*/ 	.short	0x0380
        /*005a*/ 	.short	0x000c


	//----- nvinfo : EIATTR_SW_WAR
	.align		4
.L_105:
        /*005c*/ 	.byte	0x04, 0x36
        /*005e*/ 	.short	(.L_107 - .L_106)
.L_106:
        /*0060*/ 	.word	0x00000008
.L_107:


//--------------------- .nv.info.deBayersSubSample3DNG --------------------------
	.section	.nv.info.deBayersSubSample3DNG,"",@"SHT_CUDA_INFO"
	.sectionflags	@""
	.align	4


	//----- nvinfo : EIATTR_CUDA_API_VERSION
	.align		4
        /*0000*/ 	.byte	0x04, 0x37
        /*0002*/ 	.short	(.L_109 - .L_108)
.L_108:
        /*0004*/ 	.word	0x00000082


	//----- nvinfo : EIATTR_KPARAM_INFO
	.align		4
.L_109:
        /*0008*/ 	.byte	0x04, 0x17
        /*000a*/ 	.short	(.L_111 - .L_110)
.L_110:
        /*000c*/ 	.word	0x00000000
        /*0010*/ 	.short	0x000a
        /*0012*/ 	.short	0x0030
        /*0014*/ 	.byte	0x00, 0xf0, 0x11, 0x00


	//----- nvinfo : EIATTR_KPARAM_INFO
	.align		4
.L_111:
        /*0018*/ 	.byte	0x04, 0x17
        /*001a*/ 	.short	(.L_113 - .L_112)
.L_112:
        /*001c*/ 	.word	0x00000000
        /*0020*/ 	.short	0x0009
        /*0022*/ 	.short	0x002c
        /*0024*/ 	.byte	0x00, 0xf0, 0x11, 0x00


	//----- nvinfo : EIATTR_KPARAM_INFO
	.align		4
.L_113:
        /*0028*/ 	.byte	0x04, 0x17
        /*002a*/ 	.short	(.L_115 - .L_114)
.L_114:
        /*002c*/ 	.word	0x00000000
        /*0030*/ 	.short	0x0008
        /*0032*/ 	.short	0x0028
        /*0034*/ 	.byte	0x00, 0xf0, 0x11, 0x00


	//----- nvinfo : EIATTR_KPARAM_INFO
	.align		4
.L_115:
        /*0038*/ 	.byte	0x04, 0x17
        /*003a*/ 	.short	(.L_117 - .L_116)
.L_116:
        /*003c*/ 	.word	0x00000000
        /*0040*/ 	.short	0x0007
        /*0042*/ 	.short	0x0024
        /*0044*/ 	.byte	0x00, 0xf0, 0x11, 0x00


	//----- nvinfo : EIATTR_KPARAM_INFO
	.align		4
.L_117:
        /*0048*/ 	.byte	0x04, 0x17
        /*004a*/ 	.short	(.L_119 - .L_118)
.L_118:
        /*004c*/ 	.word	0x00000000
        /*0050*/ 	.short	0x0006
        /*0052*/ 	.short	0x0020
        /*0054*/ 	.byte	0x00, 0xf0, 0x11, 0x00


	//----- nvinfo : EIATTR_KPARAM_INFO
	.align		4
.L_119:
        /*0058*/ 	.byte	0x04, 0x17
        /*005a*/ 	.short	(.L_121 - .L_120)
.L_120:
        /*005c*/ 	.word	0x00000000
        /*0060*/ 	.short	0x0005
        /*0062*/ 	.short	0x001c
        /*0064*/ 	.byte	0x00, 0xf0, 0x11, 0x00


	//----- nvinfo : EIATTR_KPARAM_INFO
	.align		4
.L_121:
        /*0068*/ 	.byte	0x04, 0x17
        /*006a*/ 	.short	(.L_123 - .L_122)
.L_122:
        /*006c*/ 	.word	0x00000000
        /*0070*/ 	.short	0x0004
        /*0072*/ 	.short	0x0018
        /*0074*/ 	.byte	0x00, 0xf0, 0x11, 0x00


	//----- nvinfo : EIATTR_KPARAM_INFO
	.align		4
.L_123:
        /*0078*/ 	.byte	0x04, 0x17
        /*007a*/ 	.short	(.L_125 - .L_124)
.L_124:
        /*007c*/ 	.word	0x00000000
        /*0080*/ 	.short	0x0003
        /*0082*/ 	.short	0x0014
        /*0084*/ 	.byte	0x00, 0xf0, 0x11, 0x00


	//----- nvinfo : EIATTR_KPARAM_INFO
	.align		4
.L_125:
        /*0088*/ 	.byte	0x04, 0x17
        /*008a*/ 	.short	(.L_127 - .L_126)
.L_126:
        /*008c*/ 	.word	0x00000000
        /*0090*/ 	.short	0x0002
        /*0092*/ 	.short	0x0010
        /*0094*/ 	.byte	0x00, 0xf0, 0x11, 0x00


	//----- nvinfo : EIATTR_KPARAM_INFO
	.align		4
.L_127:
        /*0098*/ 	.byte	0x04, 0x17
        /*009a*/ 	.short	(.L_129 - .L_128)
.L_128:
        /*009c*/ 	.word	0x00000000
        /*00a0*/ 	.short	0x0001
        /*00a2*/ 	.short	0x0008
        /*00a4*/ 	.byte	0x00, 0xf5, 0x21, 0x00


	//----- nvinfo : EIATTR_KPARAM_INFO
	.align		4
.L_129:
        /*00a8*/ 	.byte	0x04, 0x17
        /*00aa*/ 	.short	(.L_131 - .L_130)
.L_130:
        /*00ac*/ 	.word	0x00000000
        /*00b0*/ 	.short	0x0000
        /*00b2*/ 	.short	0x0000
        /*00b4*/ 	.byte	0x00, 0xf5, 0x21, 0x00


	//----- nvinfo : EIATTR_SPARSE_MMA_MASK
	.align		4
.L_131:
        /*00b8*/ 	.byte	0x03, 0x50
        /*00ba*/ 	.short	0x0000


	//----- nvinfo : EIATTR_MAXREG_COUNT
	.align		4
        /*00bc*/ 	.byte	0x03, 0x1b
        /*00be*/ 	.short	0x00ff


	//----- nvinfo : EIATTR_MERCURY_ISA_VERSION
	.align		4
        /*00c0*/ 	.byte	0x03, 0x5f
        /*00c2*/ 	.short	0x0101


	//----- nvinfo : EIATTR_VRC_CTA_INIT_COUNT
	.align		4
        /*00c4*/ 	.byte	0x02, 0x4a
	.zero		1
	.zero		1


	//----- nvinfo : EIATTR_EXIT_INSTR_OFFSETS
	.align		4
        /*00c8*/ 	.byte	0x04, 0x1c
        /*00ca*/ 	.short	(.L_133 - .L_132)


	//   ....[0]....
.L_132:
        /*00cc*/ 	.word	0x000000c0


	//   ....[1]....
        /*00d0*/ 	.word	0x00001440


	//----- nvinfo : EIATTR_CRS_STACK_SIZE
	.align		4
.L_133:
        /*00d4*/ 	.byte	0x04, 0x1e
        /*00d6*/ 	.short	(.L_135 - .L_134)
.L_134:
        /*00d8*/ 	.word	0x00000000


	//----- nvinfo : EIATTR_CBANK_PARAM_SIZE
	.align		4
.L_135:
        /*00dc*/ 	.byte	0x03, 0x19
        /*00de*/ 	.short	0x0034


	//----- nvinfo : EIATTR_PARAM_CBANK
	.align		4
        /*00e0*/ 	.byte	0x04, 0x0a
        /*00e2*/ 	.short	(.L_137 - .L_136)
	.align		4
.L_136:
        /*00e4*/ 	.word	index@(.nv.constant0.deBayersSubSample3DNG)
        /*00e8*/ 	.short	0x0380
        /*00ea*/ 	.short	0x0034


	//----- nvinfo : EIATTR_SW_WAR
	.align		4
.L_137:
        /*00ec*/ 	.byte	0x04, 0x36
        /*00ee*/ 	.short	(.L_139 - .L_138)
.L_138:
        /*00f0*/ 	.word	0x00000008
.L_139:


//--------------------- .nv.info.deBayersSubSample3 --------------------------
	.section	.nv.info.deBayersSubSample3,"",@"SHT_CUDA_INFO"
	.sectionflags	@""
	.align	4


	//----- nvinfo : EIATTR_CUDA_API_VERSION
	.align		4
        /*0000*/ 	.byte	0x04, 0x37
        /*0002*/ 	.short	(.L_141 - .L_140)
.L_140:
        /*0004*/ 	.word	0x00000082


	//----- nvinfo : EIATTR_KPARAM_INFO
	.align		4
.L_141:
        /*0008*/ 	.byte	0x04, 0x17
        /*000a*/ 	.short	(.L_143 - .L_142)
.L_142:
        /*000c*/ 	.word	0x00000000
        /*0010*/ 	.short	0x0005
        /*0012*/ 	.short	0x001c
        /*0014*/ 	.byte	0x00, 0xf0, 0x11, 0x00


	//----- nvinfo : EIATTR_KPARAM_INFO
	.align		4
.L_143:
        /*0018*/ 	.byte	0x04, 0x17
        /*001a*/ 	.short	(.L_145 - .L_144)
.L_144:
        /*001c*/ 	.word	0x00000000
        /*0020*/ 	.short	0x0004
        /*0022*/ 	.short	0x0018
        /*0024*/ 	.byte	0x00, 0xf0, 0x11, 0x00


	//----- nvinfo : EIATTR_KPARAM_INFO
	.align		4
.L_145:
        /*0028*/ 	.byte	0x04, 0x17
        /*002a*/ 	.short	(.L_147 - .L_146)
.L_146:
        /*002c*/ 	.word	0x00000000
        /*0030*/ 	.short	0x0003
        /*0032*/ 	.short	0x0014
        /*0034*/ 	.byte	0x00, 0xf0, 0x11, 0x00


	//----- nvinfo : EIATTR_KPARAM_INFO
	.align		4
.L_147:
        /*0038*/ 	.byte	0x04, 0x17
        /*003a*/ 	.short	(.L_149 - .L_148)
.L_148:
        /*003c*/ 	.word	0x00000000
        /*0040*/ 	.short	0x0002
        /*0042*/ 	.short	0x0010
        /*0044*/ 	.byte	0x00, 0xf0, 0x11, 0x00


	//----- nvinfo : EIATTR_KPARAM_INFO
	.align		4
.L_149:
        /*0048*/ 	.byte	0x04, 0x17
        /*004a*/ 	.short	(.L_151 - .L_150)
.L_150:
        /*004c*/ 	.word	0x00000000
        /*0050*/ 	.short	0x0001
        /*0052*/ 	.short	0x0008
        /*0054*/ 	.byte	0x00, 0xf5, 0x21, 0x00


	//----- nvinfo : EIATTR_KPARAM_INFO
	.align		4
.L_151:
        /*0058*/ 	.byte	0x04, 0x17
        /*005a*/ 	.short	(.L_153 - .L_152)
.L_152:
        /*005c*/ 	.word	0x00000000
        /*0060*/ 	.short	0x0000
        /*0062*/ 	.short	0x0000
        /*0064*/ 	.byte	0x00, 0xf5, 0x21, 0x00


	//----- nvinfo : EIATTR_SPARSE_MMA_MASK
	.align		4
.L_153:
        /*0068*/ 	.byte	0x03, 0x50
        /*006a*/ 	.short	0x0000


	//----- nvinfo : EIATTR_MAXREG_COUNT
	.align		4
        /*006c*/ 	.byte	0x03, 0x1b
        /*006e*/ 	.short	0x00ff


	//----- nvinfo : EIATTR_MERCURY_ISA_VERSION
	.align		4
        /*0070*/ 	.byte	0x03, 0x5f
        /*0072*/ 	.short	0x0101


	//----- nvinfo : EIATTR_VRC_CTA_INIT_COUNT
	.align		4
        /*0074*/ 	.byte	0x02, 0x4a
	.zero		1
	.zero		1


	//----- nvinfo : EIATTR_EXIT_INSTR_OFFSETS
	.align		4
        /*0078*/ 	.byte	0x04, 0x1c
        /*007a*/ 	.short	(.L_155 - .L_154)


	//   ....[0]....
.L_154:
        /*007c*/ 	.word	0x000000d0


	//   ....[1]....
        /*0080*/ 	.word	0x000007c0


	//----- nvinfo : EIATTR_CRS_STACK_SIZE
	.align		4
.L_155:
        /*0084*/ 	.byte	0x04, 0x1e
        /*0086*/ 	.short	(.L_157 - .L_156)
.L_156:
        /*0088*/ 	.word	0x00000000


	//----- nvinfo : EIATTR_CBANK_PARAM_SIZE
	.align		4
.L_157:
        /*008c*/ 	.byte	0x03, 0x19
        /*008e*/ 	.short	0x0020


	//----- nvinfo : EIATTR_PARAM_CBANK
	.align		4
        /*0090*/ 	.byte	0x04, 0x0a
        /*0092*/ 	.short	(.L_159 - .L_158)
	.align		4
.L_158:
        /*0094*/ 	.word	index@(.nv.constant0.deBayersSubSample3)
        /*0098*/ 	.short	0x0380
        /*009a*/ 	.short	0x0020


	//----- nvinfo : EIATTR_SW_WAR
	.align		4
.L_159:
        /*009c*/ 	.byte	0x04, 0x36
        /*009e*/ 	.short	(.L_161 - .L_160)
.L_160:
        /*00a0*/ 	.word	0x00000008
.L_161:


//--------------------- .nv.info.deBayerRedBlueKernel --------------------------
	.section	.nv.info.deBayerRedBlueKernel,"",@"SHT_CUDA_INFO"
	.sectionflags	@""
	.align	4


	//----- nvinfo : EIATTR_CUDA_API_VERSION
	.align		4
        /*0000*/ 	.byte	0x04, 0x37
        /*0002*/ 	.short	(.L_163 - .L_162)
.L_162:
        /*0004*/ 	.word	0x00000082


	//----- nvinfo : EIATTR_KPARAM_INFO
	.align		4
.L_163:
        /*0008*/ 	.byte	0x04, 0x17
        /*000a*/ 	.short	(.L_165 - .L_164)
.L_164:
        /*000c*/ 	.word	0x00000000
        /*0010*/ 	.short	0x0007
        /*0012*/ 	.short	0x0030
        /*0014*/ 	.byte	0x00, 0xf0, 0x31, 0x00


	//----- nvinfo : EIATTR_KPARAM_INFO
	.align		4
.L_165:
        /*0018*/ 	.byte	0x04, 0x17
        /*001a*/ 	.short	(.L_167 - .L_166)
.L_166:
        /*001c*/ 	.word	0x00000000
        /*0020*/ 	.short	0x0006
        /*0022*/ 	.short	0x0024
        /*0024*/ 	.byte	0x00, 0xf0, 0x31, 0x00


	//----- nvinfo : EIATTR_KPARAM_INFO
	.align		4
.L_167:
        /*0028*/ 	.byte	0x04, 0x17
        /*002a*/ 	.short	(.L_169 - .L_168)
.L_168:
        /*002c*/ 	.word	0x00000000
        /*0030*/ 	.short	0x0005
        /*0032*/ 	.short	0x0020
        /*0034*/ 	.byte	0x00, 0xf0, 0x11, 0x00


	//----- nvinfo : EIATTR_KPARAM_INFO
	.align		4
.L_169:
        /*0038*/ 	.byte	0x04, 0x17
        /*003a*/ 	.short	(.L_171 - .L_170)
.L_170:
        /*003c*/ 	.word	0x00000000
        /*0040*/ 	.short	0x0004
        /*0042*/ 	.short	0x0018
        /*0044*/ 	.byte	0x00, 0xf5, 0x21, 0x00


	//----- nvinfo : EIATTR_KPARAM_INFO
	.align		4
.L_171:
        /*0048*/ 	.byte	0x04, 0x17
        /*004a*/ 	.short	(.L_173 - .L_172)
.L_172:
        /*004c*/ 	.word	0x00000000
        /*0050*/ 	.short	0x0003
        /*0052*/ 	.short	0x0010
        /*0054*/ 	.byte	0x00, 0xf0, 0x11, 0x00


	//----- nvinfo : EIATTR_KPARAM_INFO
	.align		4
.L_173:
        /*0058*/ 	.byte	0x04, 0x17
        /*005a*/ 	.short	(.L_175 - .L_174)
.L_174:
        /*005c*/ 	.word	0x00000000
        /*0060*/ 	.short	0x0002
        /*0062*/ 	.short	0x0008
        /*0064*/ 	.byte	0x00, 0xf5, 0x21, 0x00


	//----- nvinfo : EIATTR_KPARAM_INFO
	.align		4
.L_175:
        /*0068*/ 	.byte	0x04, 0x17
        /*006a*/ 	.short	(.L_177 - .L_176)
.L_176:
        /*006c*/ 	.word	0x00000000
        /*0070*/ 	.short	0x0001
        /*0072*/ 	.short	0x0004
        /*0074*/ 	.byte	0x00, 0xf0, 0x11, 0x00


	//----- nvinfo : EIATTR_KPARAM_INFO
	.align		4
.L_177:
        /*0078*/ 	.byte	0x04, 0x17
        /*007a*/ 	.short	(.L_179 - .L_178)
.L_178:
        /*007c*/ 	.word	0x00000000
        /*0080*/ 	.short	0x0000
        /*0082*/ 	.short	0x0000
        /*0084*/ 	.byte	0x00, 0xf0, 0x11, 0x00


	//----- nvinfo : EIATTR_SPARSE_MMA_MASK
	.align		4
.L_179:
        /*0088*/ 	.byte	0x03, 0x50
        /*008a*/ 	.short	0x0000


	//----- nvinfo : EIATTR_MAXREG_COUNT
	.align		4
        /*008c*/ 	.byte	0x03, 0x1b
        /*008e*/ 	.short	0x00ff


	//----- nvinfo : EIATTR_MERCURY_ISA_VERSION
	.align		4
        /*0090*/ 	.byte	0x03, 0x5f
        /*0092*/ 	.short	0x0101


	//----- nvinfo : EIATTR_VRC_CTA_INIT_COUNT
	.align		4
        /*0094*/ 	.byte	0x02, 0x4a
	.zero		1
	.zero		1


	//----- nvinfo : EIATTR_EXIT_INSTR_OFFSETS
	.align		4
        /*0098*/ 	.byte	0x04, 0x1c
        /*009a*/ 	.short	(.L_181 - .L_180)


	//   ....[0]....
.L_180:
        /*009c*/ 	.word	0x000000d0


	//   ....[1]....
        /*00a0*/ 	.word	0x00000120


	//   ....[2]....
        /*00a4*/ 	.word	0x00000f80


	//----- nvinfo : EIATTR_CRS_STACK_SIZE
	.align		4
.L_181:
        /*00a8*/ 	.byte	0x04, 0x1e
        /*00aa*/ 	.short	(.L_183 - .L_182)
.L_182:
        /*00ac*/ 	.word	0x00000000


	//----- nvinfo : EIATTR_CBANK_PARAM_SIZE
	.align		4
.L_183:
        /*00b0*/ 	.byte	0x03, 0x19
        /*00b2*/ 	.short	0x003c


	//----- nvinfo : EIATTR_PARAM_CBANK
	.align		4
        /*00b4*/ 	.byte	0x04, 0x0a
        /*00b6*/ 	.short	(.L_185 - .L_184)
	.align		4
.L_184:
        /*00b8*/ 	.word	index@(.nv.constant0.deBayerRedBlueKernel)
        /*00bc*/ 	.short	0x0380
        /*00be*/ 	.short	0x003c


	//----- nvinfo : EIATTR_SW_WAR
	.align		4
.L_185:
        /*00c0*/ 	.byte	0x04, 0x36
        /*00c2*/ 	.short	(.L_187 - .L_186)
.L_186:
        /*00c4*/ 	.word	0x00000008
.L_187:


//--------------------- .nv.info.deBayerGreenKernel --------------------------
	.section	.nv.info.deBayerGreenKernel,"",@"SHT_CUDA_INFO"
	.sectionflags	@""
	.align	4


	//----- nvinfo : EIATTR_CUDA_API_VERSION
	.align		4
        /*0000*/ 	.byte	0x04, 0x37
        /*0002*/ 	.short	(.L_189 - .L_188)
.L_188:
        /*0004*/ 	.word	0x00000082


	//----- nvinfo : EIATTR_KPARAM_INFO
	.align		4
.L_189:
        /*0008*/ 	.byte	0x04, 0x17
        /*000a*/ 	.short	(.L_191 - .L_190)
.L_190:
        /*000c*/ 	.word	0x00000000
        /*0010*/ 	.short	0x0007
        /*0012*/ 	.short	0x0030
        /*0014*/ 	.byte	0x00, 0xf0, 0x31, 0x00


	//----- nvinfo : EIATTR_KPARAM_INFO
	.align		4
.L_191:
        /*0018*/ 	.byte	0x04, 0x17
        /*001a*/ 	.short	(.L_193 - .L_192)
.L_192:
        /*001c*/ 	.word	0x00000000
        /*0020*/ 	.short	0x0006
        /*0022*/ 	.short	0x0024
        /*0024*/ 	.byte	0x00, 0xf0, 0x31, 0x00


	//----- nvinfo : EIATTR_KPARAM_INFO
	.align		4
.L_193:
        /*0028*/ 	.byte	0x04, 0x17
        /*002a*/ 	.short	(.L_195 - .L_194)
.L_194:
        /*002c*/ 	.word	0x00000000
        /*0030*/ 	.short	0x0005
        /*0032*/ 	.short	0x0020
        /*0034*/ 	.byte	0x00, 0xf0, 0x11, 0x00


	//----- nvinfo : EIATTR_KPARAM_INFO
	.align		4
.L_195:
        /*0038*/ 	.byte	0x04, 0x17
        /*003a*/ 	.short	(.L_197 - .L_196)
.L_196:
        /*003c*/ 	.word	0x00000000
        /*0040*/ 	.short	0x0004
        /*0042*/ 	.short	0x0018
        /*0044*/ 	.byte	0x00, 0xf5, 0x21, 0x00


	//----- nvinfo : EIATTR_KPARAM_INFO
	.align		4
.L_197:
        /*0048*/ 	.byte	0x04, 0x17
        /*004a*/ 	.short	(.L_199 - .L_198)
.L_198:
        /*004c*/ 	.word	0x00000000
        /*0050*/ 	.short	0x0003
        /*0052*/ 	.short	0x0010
        /*0054*/ 	.byte	0x00, 0xf0, 0x11, 0x00


	//----- nvinfo : EIATTR_KPARAM_INFO
	.align		4
.L_199:
        /*0058*/ 	.byte	0x04, 0x17
        /*005a*/ 	.short	(.L_201 - .L_200)
.L_200:
        /*005c*/ 	.word	0x00000000
        /*0060*/ 	.short	0x0002
        /*0062*/ 	.short	0x0008
        /*0064*/ 	.byte	0x00, 0xf5, 0x21, 0x00


	//----- nvinfo : EIATTR_KPARAM_INFO
	.align		4
.L_201:
        /*0068*/ 	.byte	0x04, 0x17
        /*006a*/ 	.short	(.L_203 - .L_202)
.L_202:
        /*006c*/ 	.word	0x00000000
        /*0070*/ 	.short	0x0001
        /*0072*/ 	.short	0x0004
        /*0074*/ 	.byte	0x00, 0xf0, 0x11, 0x00


	//----- nvinfo : EIATTR_KPARAM_INFO
	.align		4
.L_203:
        /*0078*/ 	.byte	0x04, 0x17
        /*007a*/ 	.short	(.L_205 - .L_204)
.L_204:
        /*007c*/ 	.word	0x00000000
        /*0080*/ 	.short	0x0000
        /*0082*/ 	.short	0x0000
        /*0084*/ 	.byte	0x00, 0xf0, 0x11, 0x00


	//----- nvinfo : EIATTR_SPARSE_MMA_MASK
	.align		4
.L_205:
        /*0088*/ 	.byte	0x03, 0x50
        /*008a*/ 	.short	0x0000


	//----- nvinfo : EIATTR_MAXREG_COUNT
	.align		4
        /*008c*/ 	.byte	0x03, 0x1b
        /*008e*/ 	.short	0x00ff


	//----- nvinfo : EIATTR_MERCURY_ISA_VERSION
	.align		4
        /*0090*/ 	.byte	0x03, 0x5f
        /*0092*/ 	.short	0x0101


	//----- nvinfo : EIATTR_VRC_CTA_INIT_COUNT
	.align		4
        /*0094*/ 	.byte	0x02, 0x4a
	.zero		1
	.zero		1


	//----- nvinfo : EIATTR_EXIT_INSTR_OFFSETS
	.align		4
        /*0098*/ 	.byte	0x04, 0x1c
        /*009a*/ 	.short	(.L_207 - .L_206)


	//   ....[0]....
.L_206:
        /*009c*/ 	.word	0x000000d0


	//   ....[1]....
        /*00a0*/ 	.word	0x00000120


	//   ....[2]....
        /*00a4*/ 	.word	0x00000eb0


	//----- nvinfo : EIATTR_CRS_STACK_SIZE
	.align		4
.L_207:
        /*00a8*/ 	.byte	0x04, 0x1e
        /*00aa*/ 	.short	(.L_209 - .L_208)
.L_208:
        /*00ac*/ 	.word	0x00000000


	//----- nvinfo : EIATTR_CBANK_PARAM_SIZE
	.align		4
.L_209:
        /*00b0*/ 	.byte	0x03, 0x19
        /*00b2*/ 	.short	0x003c


	//----- nvinfo : EIATTR_PARAM_CBANK
	.align		4
        /*00b4*/ 	.byte	0x04, 0x0a
        /*00b6*/ 	.short	(.L_211 - .L_210)
	.align		4
.L_210:
        /*00b8*/ 	.word	index@(.nv.constant0.deBayerGreenKernel)
        /*00bc*/ 	.short	0x0380
        /*00be*/ 	.short	0x003c


	//----- nvinfo : EIATTR_SW_WAR
	.align		4
.L_211:
        /*00c0*/ 	.byte	0x04, 0x36
        /*00c2*/ 	.short	(.L_213 - .L_212)
.L_212:
        /*00c4*/ 	.word	0x00000008
.L_213:


//--------------------- .nv.info.CreateBayer      --------------------------
	.section	.nv.info.CreateBayer,"",@"SHT_CUDA_INFO"
	.sectionflags	@""
	.align	4


	//----- nvinfo : EIATTR_CUDA_API_VERSION
	.align		4
        /*0000*/ 	.byte	0x04, 0x37
        /*0002*/ 	.short	(.L_215 - .L_214)
.L_214:
        /*0004*/ 	.word	0x00000082


	//----- nvinfo : EIATTR_KPARAM_INFO
	.align		4
.L_215:
        /*0008*/ 	.byte	0x04, 0x17
        /*000a*/ 	.short	(.L_217 - .L_216)
.L_216:
        /*000c*/ 	.word	0x00000000
        /*0010*/ 	.short	0x0005
        /*0012*/ 	.short	0x001c
        /*0014*/ 	.byte	0x00, 0xf0, 0x11, 0x00


	//----- nvinfo : EIATTR_KPARAM_INFO
	.align		4
.L_217:
        /*0018*/ 	.byte	0x04, 0x17
        /*001a*/ 	.short	(.L_219 - .L_218)
.L_218:
        /*001c*/ 	.word	0x00000000
        /*0020*/ 	.short	0x0004
        /*0022*/ 	.short	0x0018
        /*0024*/ 	.byte	0x00, 0xf0, 0x11, 0x00


	//----- nvinfo : EIATTR_KPARAM_INFO
	.align		4
.L_219:
        /*0028*/ 	.byte	0x04, 0x17
        /*002a*/ 	.short	(.L_221 - .L_220)
.L_220:
        /*002c*/ 	.word	0x00000000
        /*0030*/ 	.short	0x0003
        /*0032*/ 	.short	0x0014
        /*0034*/ 	.byte	0x00, 0xf0, 0x11, 0x00


	//----- nvinfo : EIATTR_KPARAM_INFO
	.align		4
.L_221:
        /*0038*/ 	.byte	0x04, 0x17
        /*003a*/ 	.short	(.L_223 - .L_222)
.L_222:
        /*003c*/ 	.word	0x00000000
        /*0040*/ 	.short	0x0002
        /*0042*/ 	.short	0x0010
        /*0044*/ 	.byte	0x00, 0xf0, 0x11, 0x00


	//----- nvinfo : EIATTR_KPARAM_INFO
	.align		4
.L_223:
        /*0048*/ 	.byte	0x04, 0x17
        /*004a*/ 	.short	(.L_225 - .L_224)
.L_224:
        /*004c*/ 	.word	0x00000000
        /*0050*/ 	.short	0x0001
        /*0052*/ 	.short	0x0008
        /*0054*/ 	.byte	0x00, 0xf5, 0x21, 0x00


	//----- nvinfo : EIATTR_KPARAM_INFO
	.align		4
.L_225:
        /*0058*/ 	.byte	0x04, 0x17
        /*005a*/ 	.short	(.L_227 - .L_226)
.L_226:
        /*005c*/ 	.word	0x00000000
        /*0060*/ 	.short	0x0000
        /*0062*/ 	.short	0x0000
        /*0064*/ 	.byte	0x00, 0xf5, 0x21, 0x00


	//----- nvinfo : EIATTR_SPARSE_MMA_MASK
	.align		4
.L_227:
        /*0068*/ 	.byte	0x03, 0x50
        /*006a*/ 	.short	0x0000


	//----- nvinfo : EIATTR_MAXREG_COUNT
	.align		4
        /*006c*/ 	.byte	0x03, 0x1b
        /*006e*/ 	.short	0x00ff


	//----- nvinfo : EIATTR_MERCURY_ISA_VERSION
	.align		4
        /*0070*/ 	.byte	0x03, 0x5f
        /*0072*/ 	.short	0x0101


	//----- nvinfo : EIATTR_VRC_CTA_INIT_COUNT
	.align		4
        /*0074*/ 	.byte	0x02, 0x4a
	.zero		1
	.zero		1


	//----- nvinfo : EIATTR_EXIT_INSTR_OFFSETS
	.align		4
        /*0078*/ 	.byte	0x04, 0x1c
        /*007a*/ 	.short	(.L_229 - .L_228)


	//   ....[0]....
.L_228:
        /*007c*/ 	.word	0x000000c0


	//   ....[1]....
        /*0080*/ 	.word	0x00000310


	//----- nvinfo : EIATTR_CRS_STACK_SIZE
	.align		4
.L_229:
        /*0084*/ 	.byte	0x04, 0x1e
        /*0086*/ 	.short	(.L_231 - .L_230)
.L_230:
        /*0088*/ 	.word	0x00000000


	//----- nvinfo : EIATTR_CBANK_PARAM_SIZE
	.align		4
.L_231:
        /*008c*/ 	.byte	0x03, 0x19
        /*008e*/ 	.short	0x0020


	//----- nvinfo : EIATTR_PARAM_CBANK
	.align		4
        /*0090*/ 	.byte	0x04, 0x0a
        /*0092*/ 	.short	(.L_233 - .L_232)
	.align		4
.L_232:
        /*0094*/ 	.word	index@(.nv.constant0.CreateBayer)
        /*0098*/ 	.short	0x0380
        /*009a*/ 	.short	0x0020


	//----- nvinfo : EIATTR_SW_WAR
	.align		4
.L_233:
        /*009c*/ 	.byte	0x04, 0x36
        /*009e*/ 	.short	(.L_235 - .L_234)
.L_234:
        /*00a0*/ 	.word	0x00000008
.L_235:


//--------------------- .nv.callgraph             --------------------------
	.section	.nv.callgraph,"",@"SHT_CUDA_CALLGRAPH"
	.align	4
	.sectionentsize	8
	.align		4
        /*0000*/ 	.word	0x00000000
	.align		4
        /*0004*/ 	.word	0xffffffff
	.align		4
        /*0008*/ 	.word	0x00000000
	.align		4
        /*000c*/ 	.word	0xfffffffe
	.align		4
        /*0010*/ 	.word	0x00000000
	.align		4
        /*0014*/ 	.word	0xfffffffd
	.align		4
        /*0018*/ 	.word	0x00000000
	.align		4
        /*001c*/ 	.word	0xfffffffc


//--------------------- .nv.constant4             --------------------------
	.section	.nv.constant4,"a",@progbits
	.align	8
	.align		8
.nv.constant4:
        /*0000*/ 	.dword	precalc_xorwow_matrix
	.align		8
        /*0008*/ 	.dword	precalc_xorwow_offset_matrix
	.align		8
        /*0010*/ 	.dword	mrg32k3aM1
	.align		8
        /*0018*/ 	.dword	mrg32k3aM2
	.align		8
        /*0020*/ 	.dword	mrg32k3aM1SubSeq
	.align		8
        /*0028*/ 	.dword	mrg32k3aM2SubSeq
	.align		8
        /*0030*/ 	.dword	mrg32k3aM1Seq
	.align		8
        /*0038*/ 	.dword	mrg32k3aM2Seq


//--------------------- .nv.constant3             --------------------------
	.section	.nv.constant3,"a",@progbits
	.align	8
.nv.constant3:
	.type		__cr_lgamma_table,@object
	.size		__cr_lgamma_table,(c_cfaPattern - __cr_lgamma_table)
__cr_lgamma_table:
        /*0000*/ 	.byte	0x00, 0x00, 0x00, 0x00, 0x00, 0x00, 0x00, 0x00, 0x00, 0x00, 0x00, 0x00, 0x00, 0x00, 0x00, 0x00
        /*0010*/ 	.byte	0xef, 0x39, 0xfa, 0xfe, 0x42, 0x2e, 0xe6, 0x3f, 0x02, 0x20, 0x2a, 0xfa, 0x0b, 0xab, 0xfc, 0x3f
        /*0020*/ 	.byte	0xf9, 0x2c, 0x92, 0x7c, 0xa7, 0x6c, 0x09, 0x40, 0xc9, 0x79, 0x44, 0x3c, 0x64, 0x26, 0x13, 0x40
        /*0030*/ 	.byte	0xca, 0x01, 0xcf, 0x3a, 0x27, 0x51, 0x1a, 0x40, 0x30, 0xcc, 0x2d, 0xf3, 0xe1, 0x0c, 0x21, 0x40
        /*0040*/ 	.byte	0x0d, 0xb7, 0xfc, 0x82, 0x8e, 0x35, 0x25, 0x40
	.type		c_cfaPattern,@object
	.size		c_cfaPattern,(.L_9 - c_cfaPattern)
c_cfaPattern:
	.zero		16
.L_9:


//--------------------- .text.CreateBayerWithNoise --------------------------
	.section	.text.CreateBayerWithNoise,"ax",@progbits
	.align	128
        .global         CreateBayerWithNoise
        .type           CreateBayerWithNoise,@function
        .size           CreateBayerWithNoise,(.L_x_170 - CreateBayerWithNoise)
        .other          CreateBayerWithNoise,@"STO_CUDA_ENTRY STV_DEFAULT"
CreateBayerWithNoise:
.text.CreateBayerWithNoise:
[----:B------:R-:W-:Y:S01]  /*0000*/  LDC R1, c[0x0][0x37c] ;  /* 0x0000df00ff017b82 */ /* 0x000fe20000000800 */
[----:B------:R-:W0:Y:S07]  /*0010*/  S2R R3, SR_TID.Y ;  /* 0x0000000000037919 */ /* 0x000e2e0000002200 */
[----:B------:R-:W1:Y:S01]  /*0020*/  LDC R41, c[0x0][0x360] ;  /* 0x0000d800ff297b82 */ /* 0x000e620000000800 */
[----:B------:R-:W2:Y:S01]  /*0030*/  LDCU.64 UR6, c[0x0][0x398] ;  /* 0x00007300ff0677ac */ /* 0x000ea20008000a00 */
[----:B------:R-:W1:Y:S06]  /*0040*/  S2R R0, SR_TID.X ;  /* 0x0000000000007919 */ /* 0x000e6c0000002100 */
[----:B------:R-:W0:Y:S08]  /*0050*/  S2UR UR5, SR_CTAID.Y ;  /* 0x00000000000579c3 */ /* 0x000e300000002600 */
[----:B------:R-:W0:Y:S08]  /*0060*/  LDC R4, c[0x0][0x364] ;  /* 0x0000d900ff047b82 */ /* 0x000e300000000800 */
[----:B------:R-:W1:Y:S01]  /*0070*/  S2UR UR4, SR_CTAID.X ;  /* 0x00000000000479c3 */ /* 0x000e620000002500 */
[----:B0-----:R-:W-:-:S05]  /*0080*/  IMAD R4, R4, UR5, R3 ;  /* 0x0000000504047c24 */ /* 0x001fca000f8e0203 */
[----:B--2---:R-:W-:Y:S01]  /*0090*/  ISETP.GE.AND P0, PT, R4, UR7, PT ;  /* 0x0000000704007c0c */ /* 0x004fe2000bf06270 */
[----:B-1----:R-:W-:-:S05]  /*00a0*/  IMAD R41, R41, UR4, R0 ;  /* 0x0000000429297c24 */ /* 0x002fca000f8e0200 */
[----:B------:R-:W-:-:S13]  /*00b0*/  ISETP.GE.OR P0, PT, R41, UR6, P0 ;  /* 0x0000000629007c0c */ /* 0x000fda0008706670 */
[----:B------:R-:W-:Y:S05]  /*00c0*/  @P0 EXIT ;  /* 0x000000000000094d */ /* 0x000fea0003800000 */
[----:B------:R-:W-:Y:S01]  /*00d0*/  IMAD.SHL.U32 R0, R4, 0x8, RZ ;  /* 0x0000000804007824 */ /* 0x000fe200078e00ff */
[----:B------:R-:W-:Y:S01]  /*00e0*/  LEA.HI R2, R41, R41, RZ, 0x1 ;  /* 0x0000002929027211 */ /* 0x000fe200078f08ff */
[----:B------:R-:W0:Y:S01]  /*00f0*/  LDCU.64 UR4, c[0x0][0x3a0] ;  /* 0x00007400ff0477ac */ /* 0x000e220008000a00 */
[----:B------:R-:W-:Y:S02]  /*0100*/  BSSY.RECONVERGENT B0, `(.L_x_0) ;  /* 0x000001f000007945 */ /* 0x000fe40003800200 */
[----:B------:R-:W-:Y:S01]  /*0110*/  LOP3.LUT R0, R0, 0x8, RZ, 0xc0, !PT ;  /* 0x0000000800007812 */ /* 0x000fe200078ec0ff */
[----:B------:R-:W1:Y:S01]  /*0120*/  LDCU.64 UR8, c[0x0][0x388] ;  /* 0x00007100ff0877ac */ /* 0x000e620008000a00 */
[----:B------:R-:W-:-:S03]  /*0130*/  LOP3.LUT R2, R2, 0xfffffffe, RZ, 0xc0, !PT ;  /* 0xfffffffe02027812 */ /* 0x000fc600078ec0ff */
[----:B------:R-:W-:Y:S01]  /*0140*/  VIADD R3, R0, 0x48 ;  /* 0x0000004800037836 */ /* 0x000fe20000000000 */
[----:B------:R-:W2:Y:S01]  /*0150*/  LDCU.64 UR10, c[0x0][0x390] ;  /* 0x00007200ff0a77ac */ /* 0x000ea20008000a00 */
[----:B------:R-:W-:-:S05]  /*0160*/  IMAD.IADD R2, R41, 0x1, -R2 ;  /* 0x0000000129027824 */ /* 0x000fca00078e0a02 */
[----:B------:R-:W-:Y:S01]  /*0170*/  LEA R6, R2, R3, 0x2 ;  /* 0x0000000302067211 */ /* 0x000fe200078e10ff */
[C---:B0-----:R-:W-:Y:S02]  /*0180*/  IMAD R0, R4.reuse, UR4, RZ ;  /* 0x0000000404007c24 */ /* 0x041fe4000f8e02ff */
[----:B------:R-:W-:-:S03]  /*0190*/  IMAD R5, R4, UR5, RZ ;  /* 0x0000000504057c24 */ /* 0x000fc6000f8e02ff */
[----:B------:R-:W0:Y:S01]  /*01a0*/  LDC R6, c[0x3][R6] ;  /* 0x00c0000006067b82 */ /* 0x000e220000000800 */
[----:B------:R-:W3:Y:S01]  /*01b0*/  LDCU.64 UR4, c[0x0][0x358] ;  /* 0x00006b00ff0477ac */ /* 0x000ee20008000a00 */
[C---:B-1----:R-:W-:Y:S02]  /*01c0*/  IADD3 R2, P1, PT, R0.reuse, UR8, RZ ;  /* 0x0000000800027c10 */ /* 0x042fe4000ff3e0ff */
[C---:B--2---:R-:W-:Y:S02]  /*01d0*/  IADD3 R8, P2, PT, R5.reuse, UR10, RZ ;  /* 0x0000000a05087c10 */ /* 0x044fe4000ff5e0ff */
[----:B------:R-:W-:Y:S02]  /*01e0*/  LEA.HI.X.SX32 R3, R0, UR9, 0x1, P1 ;  /* 0x0000000900037c11 */ /* 0x000fe400088f0eff */
[----:B------:R-:W-:Y:S02]  /*01f0*/  LEA.HI.X.SX32 R9, R5, UR11, 0x1, P2 ;  /* 0x0000000b05097c11 */ /* 0x000fe400090f0eff */
[----:B0-----:R-:W-:-:S13]  /*0200*/  ISETP.NE.AND P0, PT, R6, RZ, PT ;  /* 0x000000ff0600720c */ /* 0x001fda0003f05270 */
[----:B---3--:R-:W-:Y:S05]  /*0210*/  @!P0 BRA `(.L_x_1) ;  /* 0x00000000002c8947 */ /* 0x008fea0003800000 */
[----:B------:R-:W-:-:S13]  /*0220*/  ISETP.NE.AND P0, PT, R6, 0x2, PT ;  /* 0x000000020600780c */ /* 0x000fda0003f05270 */
[----:B------:R-:W-:Y:S05]  /*0230*/  @!P0 BRA `(.L_x_2) ;  /* 0x0000000000188947 */ /* 0x000fea0003800000 */
[----:B------:R-:W-:Y:S01]  /*0240*/  ISETP.NE.AND P0, PT, R6, 0x1, PT ;  /* 0x000000010600780c */ /* 0x000fe20003f05270 */
[----:B------:R-:W-:-:S12]  /*0250*/  IMAD.MOV.U32 R0, RZ, RZ, RZ ;  /* 0x000000ffff007224 */ /* 0x000fd800078e00ff */
[----:B------:R-:W-:Y:S05]  /*0260*/  @P0 BRA `(.L_x_3) ;  /* 0x0000000000200947 */ /* 0x000fea0003800000 */
[----:B------:R-:W-:-:S05]  /*0270*/  IMAD.WIDE R2, R41, 0xc, R2 ;  /* 0x0000000c29027825 */ /* 0x000fca00078e0202 */
[----:B------:R0:W5:Y:S01]  /*0280*/  LDG.E R0, desc[UR4][R2.64+0x4] ;  /* 0x0000040402007981 */ /* 0x000162000c1e1900 */
[----:B------:R-:W-:Y:S05]  /*0290*/  BRA `(.L_x_3) ;  /* 0x0000000000147947 */ /* 0x000fea0003800000 */
.L_x_2:
[----:B------:R-:W-:-:S05]  /*02a0*/  IMAD.WIDE R2, R41, 0xc, R2 ;  /* 0x0000000c29027825 */ /* 0x000fca00078e0202 */
[----:B------:R1:W5:Y:S01]  /*02b0*/  LDG.E R0, desc[UR4][R2.64+0x8] ;  /* 0x0000080402007981 */ /* 0x000362000c1e1900 */
[----:B------:R-:W-:Y:S05]  /*02c0*/  BRA `(.L_x_3) ;  /* 0x0000000000087947 */ /* 0x000fea0003800000 */
.L_x_1:
[----:B------:R-:W-:-:S05]  /*02d0*/  IMAD.WIDE R2, R41, 0xc, R2 ;  /* 0x0000000c29027825 */ /* 0x000fca00078e0202 */
[----:B------:R2:W5:Y:S02]  /*02e0*/  LDG.E R0, desc[UR4][R2.64] ;  /* 0x0000000402007981 */ /* 0x000564000c1e1900 */
.L_x_3:
[----:B------:R-:W-:Y:S05]  /*02f0*/  BSYNC.RECONVERGENT B0 ;  /* 0x0000000000007941 */ /* 0x000fea0003800200 */
.L_x_0:
[----:B------:R-:W3:Y:S01]  /*0300*/  LDC.64 R10, c[0x0][0x380] ;  /* 0x0000e000ff0a7b82 */ /* 0x000ee20000000a00 */
[----:B012---:R-:W-:Y:S01]  /*0310*/  IMAD R3, R4, UR6, R41 ;  /* 0x0000000604037c24 */ /* 0x007fe2000f8e0229 */
[----:B------:R-:W0:Y:S03]  /*0320*/  LDCU UR6, c[0x0][0x3a8] ;  /* 0x00007500ff0677ac */ /* 0x000e260008000800 */
[----:B---3--:R-:W-:-:S05]  /*0330*/  IMAD.WIDE R10, R3, 0x30, R10 ;  /* 0x00000030030a7825 */ /* 0x008fca00078e020a */
[----:B------:R1:W5:Y:S04]  /*0340*/  LDG.E R39, desc[UR4][R10.64+0x20] ;  /* 0x000020040a277981 */ /* 0x000368000c1e1900 */
[----:B------:R1:W5:Y:S04]  /*0350*/  LDG.E.64 R12, desc[UR4][R10.64+0x28] ;  /* 0x000028040a0c7981 */ /* 0x000368000c1e1b00 */
[----:B------:R1:W5:Y:S04]  /*0360*/  LDG.E.64 R14, desc[UR4][R10.64] ;  /* 0x000000040a0e7981 */ /* 0x000368000c1e1b00 */
[----:B------:R1:W5:Y:S04]  /*0370*/  LDG.E.64 R16, desc[UR4][R10.64+0x8] ;  /* 0x000008040a107981 */ /* 0x000368000c1e1b00 */
[----:B------:R1:W5:Y:S04]  /*0380*/  LDG.E.64 R18, desc[UR4][R10.64+0x10] ;  /* 0x000010040a127981 */ /* 0x000368000c1e1b00 */
[----:B------:R1:W5:Y:S01]  /*0390*/  LDG.E.64 R20, desc[UR4][R10.64+0x18] ;  /* 0x000018040a147981 */ /* 0x000362000c1e1b00 */
[----:B0-----:R-:W-:-:S13]  /*03a0*/  FSETP.NEU.AND P0, PT, RZ, UR6, PT ;  /* 0x00000006ff007c0b */ /* 0x001fda000bf0d000 */
[----:B-1----:R-:W-:Y:S05]  /*03b0*/  @P0 BRA `(.L_x_4) ;  /* 0x00000004008c0947 */ /* 0x002fea0003800000 */
[----:B-----5:R-:W-:Y:S01]  /*03c0*/  ISETP.NE.AND P0, PT, R20, 0x1, PT ;  /* 0x000000011400780c */ /* 0x020fe20003f05270 */
[----:B------:R-:W-:Y:S01]  /*03d0*/  BSSY.RECONVERGENT B0, `(.L_x_5) ;  /* 0x000004f000007945 */ /* 0x000fe20003800200 */
[----:B------:R-:W-:Y:S01]  /*03e0*/  IMAD.MOV.U32 R3, RZ, RZ, R39 ;  /* 0x000000ffff037224 */ /* 0x000fe200078e0027 */
[----:B------:R-:W-:Y:S01]  /*03f0*/  MOV R7, R19 ;  /* 0x0000001300077202 */ /* 0x000fe20000000f00 */
[----:B------:R-:W-:Y:S02]  /*0400*/  IMAD.MOV.U32 R20, RZ, RZ, RZ ;  /* 0x000000ffff147224 */ /* 0x000fe400078e00ff */
[----:B------:R-:W-:Y:S02]  /*0410*/  IMAD.MOV.U32 R6, RZ, RZ, R18 ;  /* 0x000000ffff067224 */ /* 0x000fe400078e0012 */
[----:B------:R-:W-:-:S05]  /*0420*/  IMAD.MOV.U32 R23, RZ, RZ, R17 ;  /* 0x000000ffff177224 */ /* 0x000fca00078e0011 */
[----:B------:R-:W-:Y:S05]  /*0430*/  @!P0 BRA `(.L_x_6) ;  /* 0x0000000400208947 */ /* 0x000fea0003800000 */
[----:B------:R-:W-:Y:S01]  /*0440*/  SHF.R.U32.HI R2, RZ, 0x2, R15 ;  /* 0x00000002ff027819 */ /* 0x000fe2000001160f */
[----:B------:R-:W-:Y:S02]  /*0450*/  IMAD.SHL.U32 R4, R19, 0x10, RZ ;  /* 0x0000001013047824 */ /* 0x000fe400078e00ff */
[----:B------:R-:W-:Y:S02]  /*0460*/  HFMA2 R20, -RZ, RZ, 1.5048828125, 33.21875 ;  /* 0x3e055027ff147431 */ /* 0x000fe400000001ff */
[----:B------:R-:W-:Y:S01]  /*0470*/  IMAD.MOV.U32 R5, RZ, RZ, 0x2f800000 ;  /* 0x2f800000ff057424 */ /* 0x000fe200078e00ff */
[----:B------:R-:W-:Y:S01]  /*0480*/  LOP3.LUT R2, R2, R15, RZ, 0x3c, !PT ;  /* 0x0000000f02027212 */ /* 0x000fe200078e3cff */
[----:B------:R-:W-:Y:S03]  /*0490*/  BSSY.RECONVERGENT B1, `(.L_x_7) ;  /* 0x0000039000017945 */ /* 0x000fe60003800200 */
[----:B------:R-:W-:-:S04]  /*04a0*/  SHF.L.U32 R3, R2, 0x1, RZ ;  /* 0x0000000102037819 */ /* 0x000fc800000006ff */
[----:B------:R-:W-:-:S04]  /*04b0*/  LOP3.LUT R3, R19, R4, R3, 0x96, !PT ;  /* 0x0000000413037212 */ /* 0x000fc800078e9603 */
[----:B------:R-:W-:-:S04]  /*04c0*/  LOP3.LUT R6, R3, R2, RZ, 0x3c, !PT ;  /* 0x0000000203067212 */ /* 0x000fc800078e3cff */
[C---:B------:R-:W-:Y:S02]  /*04d0*/  IADD3 R2, PT, PT, R14.reuse, 0x587c5, R6 ;  /* 0x000587c50e027810 */ /* 0x040fe40007ffe006 */
[----:B------:R-:W-:Y:S02]  /*04e0*/  IADD3 R14, PT, PT, R14, 0xb0f8a, RZ ;  /* 0x000b0f8a0e0e7810 */ /* 0x000fe40007ffe0ff */
[----:B------:R-:W-:-:S05]  /*04f0*/  I2FP.F32.U32 R2, R2 ;  /* 0x0000000200027245 */ /* 0x000fca0000201000 */
[----:B------:R-:W-:-:S05]  /*0500*/  FFMA R5, R2, R5, 1.1641532182693481445e-10 ;  /* 0x2f00000002057423 */ /* 0x000fca0000000005 */
[----:B------:R-:W-:-:S13]  /*0510*/  FSETP.GEU.AND P0, PT, R5, 1.175494350822287508e-38, PT ;  /* 0x008000000500780b */ /* 0x000fda0003f0e000 */
[----:B------:R-:W-:-:S04]  /*0520*/  @!P0 FMUL R5, R5, 8388608 ;  /* 0x4b00000005058820 */ /* 0x000fc80000400000 */
[----:B------:R-:W-:-:S05]  /*0530*/  VIADD R2, R5, 0xc0d55555 ;  /* 0xc0d5555505027836 */ /* 0x000fca0000000000 */
[----:B------:R-:W-:-:S04]  /*0540*/  LOP3.LUT R4, R2, 0xff800000, RZ, 0xc0, !PT ;  /* 0xff80000002047812 */ /* 0x000fc800078ec0ff */
[----:B------:R-:W-:Y:S01]  /*0550*/  I2FP.F32.S32 R3, R4 ;  /* 0x0000000400037245 */ /* 0x000fe20000201400 */
[----:B------:R-:W-:Y:S02]  /*0560*/  IMAD.IADD R2, R5, 0x1, -R4 ;  /* 0x0000000105027824 */ /* 0x000fe400078e0a04 */
[----:B------:R-:W-:Y:S02]  /*0570*/  IMAD.MOV.U32 R4, RZ, RZ, 0x7f800000 ;  /* 0x7f800000ff047424 */ /* 0x000fe400078e00ff */
[----:B------:R-:W-:-:S04]  /*0580*/  FADD R7, R2, -1 ;  /* 0xbf80000002077421 */ /* 0x000fc80000000000 */
[----:B------:R-:W-:-:S04]  /*0590*/  FFMA R2, R7, -R20, 0.14084610342979431152 ;  /* 0x3e1039f607027423 */ /* 0x000fc80000000814 */
[----:B------:R-:W-:-:S04]  /*05a0*/  FFMA R2, R7, R2, -0.12148627638816833496 ;  /* 0xbdf8cdcc07027423 */ /* 0x000fc80000000002 */
[----:B------:R-:W-:-:S04]  /*05b0*/  FFMA R2, R7, R2, 0.13980610668659210205 ;  /* 0x3e0f295507027423 */ /* 0x000fc80000000002 */
[----:B------:R-:W-:-:S04]  /*05c0*/  FFMA R2, R7, R2, -0.16684235632419586182 ;  /* 0xbe2ad8b907027423 */ /* 0x000fc80000000002 */
[----:B------:R-:W-:-:S04]  /*05d0*/  FFMA R2, R7, R2, 0.20012299716472625732 ;  /* 0x3e4ced0b07027423 */ /* 0x000fc80000000002 */
[----:B------:R-:W-:-:S04]  /*05e0*/  FFMA R2, R7, R2, -0.24999669194221496582 ;  /* 0xbe7fff2207027423 */ /* 0x000fc80000000002 */
[----:B------:R-:W-:-:S04]  /*05f0*/  FFMA R2, R7, R2, 0.33333182334899902344 ;  /* 0x3eaaaa7807027423 */ /* 0x000fc80000000002 */
[----:B------:R-:W-:Y:S01]  /*0600*/  FFMA R20, R7, R2, -0.5 ;  /* 0xbf00000007147423 */ /* 0x000fe20000000002 */
[----:B------:R-:W-:Y:S02]  /*0610*/  FSEL R2, RZ, -23, P0 ;  /* 0xc1b80000ff027808 */ /* 0x000fe40000000000 */
[----:B------:R-:W-:Y:S01]  /*0620*/  ISETP.GT.U32.AND P0, PT, R5, 0x7f7fffff, PT ;  /* 0x7f7fffff0500780c */ /* 0x000fe20003f04070 */
[----:B------:R-:W-:Y:S02]  /*0630*/  FMUL R20, R7, R20 ;  /* 0x0000001407147220 */ /* 0x000fe40000400000 */
[----:B------:R-:W-:Y:S01]  /*0640*/  FFMA R2, R3, 1.1920928955078125e-07, R2 ;  /* 0x3400000003027823 */ /* 0x000fe20000000002 */
[----:B------:R-:W-:Y:S01]  /*0650*/  SHF.R.U32.HI R3, RZ, 0x2, R16 ;  /* 0x00000002ff037819 */ /* 0x000fe20000011610 */
[----:B------:R-:W-:-:S03]  /*0660*/  FFMA R7, R7, R20, R7 ;  /* 0x0000001407077223 */ /* 0x000fc60000000007 */
[----:B------:R-:W-:Y:S01]  /*0670*/  LOP3.LUT R3, R3, R16, RZ, 0x3c, !PT ;  /* 0x0000001003037212 */ /* 0x000fe200078e3cff */
[----:B------:R-:W-:Y:S01]  /*0680*/  FFMA R7, R2, 0.69314718246459960938, R7 ;  /* 0x3f31721802077823 */ /* 0x000fe20000000007 */
[----:B------:R-:W-:-:S03]  /*0690*/  IMAD.SHL.U32 R2, R6, 0x10, RZ ;  /* 0x0000001006027824 */ /* 0x000fc600078e00ff */
[----:B------:R-:W-:Y:S01]  /*06a0*/  @P0 FFMA R7, R5, R4, +INF ;  /* 0x7f80000005070423 */ /* 0x000fe20000000004 */
[----:B------:R-:W-:Y:S01]  /*06b0*/  IMAD.SHL.U32 R4, R3, 0x2, RZ ;  /* 0x0000000203047824 */ /* 0x000fe200078e00ff */
[----:B------:R-:W-:Y:S02]  /*06c0*/  FSETP.NEU.AND P0, PT, R5, RZ, PT ;  /* 0x000000ff0500720b */ /* 0x000fe40003f0d000 */
[----:B------:R-:W-:Y:S02]  /*06d0*/  FMUL R7, R7, -2 ;  /* 0xc000000007077820 */ /* 0x000fe40000400000 */
[----:B------:R-:W-:-:S03]  /*06e0*/  LOP3.LUT R3, R3, R4, R2, 0x96, !PT ;  /* 0x0000000403037212 */ /* 0x000fc600078e9602 */
[----:B------:R-:W-:Y:S02]  /*06f0*/  FSEL R16, R7, +INF , P0 ;  /* 0x7f80000007107808 */ /* 0x000fe40000000000 */
[----:B------:R-:W-:Y:S02]  /*0700*/  LOP3.LUT R7, R3, R6, RZ, 0x3c, !PT ;  /* 0x0000000603077212 */ /* 0x000fe400078e3cff */
[----:B------:R0:W1:Y:S01]  /*0710*/  MUFU.RSQ R5, R16 ;  /* 0x0000001000057308 */ /* 0x0000620000001400 */
[----:B------:R-:W-:Y:S02]  /*0720*/  VIADD R3, R16, 0xf3000000 ;  /* 0xf300000010037836 */ /* 0x000fe40000000000 */
[----:B------:R-:W-:-:S03]  /*0730*/  IMAD.IADD R2, R7, 0x1, R14 ;  /* 0x0000000107027824 */ /* 0x000fc600078e020e */
[----:B------:R-:W-:Y:S01]  /*0740*/  ISETP.GT.U32.AND P0, PT, R3, 0x727fffff, PT ;  /* 0x727fffff0300780c */ /* 0x000fe20003f04070 */
[----:B------:R-:W-:Y:S01]  /*0750*/  IMAD.MOV.U32 R3, RZ, RZ, 0x30c90fdb ;  /* 0x30c90fdbff037424 */ /* 0x000fe200078e00ff */
[----:B------:R-:W-:-:S05]  /*0760*/  I2FP.F32.U32 R2, R2 ;  /* 0x0000000200027245 */ /* 0x000fca0000201000 */
[----:B------:R-:W-:-:S06]  /*0770*/  FFMA R4, R2, R3, 7.314590599882819788e-10 ;  /* 0x30490fdb02047423 */ /* 0x000fcc0000000003 */
[----:B01----:R-:W-:Y:S05]  /*0780*/  @!P0 BRA `(.L_x_8) ;  /* 0x0000000000148947 */ /* 0x003fea0003800000 */
[----:B------:R-:W-:Y:S02]  /*0790*/  MOV R2, R16 ;  /* 0x0000001000027202 */ /* 0x000fe40000000f00 */
[----:B------:R-:W-:-:S07]  /*07a0*/  MOV R27, 0x7c0 ;  /* 0x000007c0001b7802 */ /* 0x000fce0000000f00 */
[----:B------:R-:W-:Y:S05]  /*07b0*/  CALL.REL.NOINC `($__internal_3_$__cuda_sm20_sqrt_rn_f32_slowpath) ;  /* 0x0000003800487944 */ /* 0x000fea0003c00000 */
[----:B------:R-:W-:Y:S01]  /*07c0*/  IMAD.MOV.U32 R39, RZ, RZ, R5 ;  /* 0x000000ffff277224 */ /* 0x000fe200078e0005 */
[----:B------:R-:W-:Y:S06]  /*07d0*/  BRA `(.L_x_9) ;  /* 0x0000000000107947 */ /* 0x000fec0003800000 */
.L_x_8:
[----:B------:R-:W-:Y:S01]  /*07e0*/  FMUL.FTZ R39, R16, R5 ;  /* 0x0000000510277220 */ /* 0x000fe20000410000 */
[----:B------:R-:W-:-:S03]  /*07f0*/  FMUL.FTZ R3, R5, 0.5 ;  /* 0x3f00000005037820 */ /* 0x000fc60000410000 */
[----:B------:R-:W-:-:S04]  /*0800*/  FFMA R2, -R39, R39, R16 ;  /* 0x0000002727027223 */ /* 0x000fc80000000110 */
[----:B------:R-:W-:-:S07]  /*0810*/  FFMA R39, R2, R3, R39 ;  /* 0x0000000302277223 */ /* 0x000fce0000000027 */
.L_x_9:
[----:B------:R-:W-:Y:S05]  /*0820*/  BSYNC.RECONVERGENT B1 ;  /* 0x0000000000017941 */ /* 0x000fea0003800200 */
.L_x_7:
[----:B------:R-:W-:Y:S01]  /*0830*/  FMUL.RZ R5, R4, 0.15915493667125701904 ;  /* 0x3e22f98304057820 */ /* 0x000fe2000040c000 */
[----:B------:R-:W-:Y:S01]  /*0840*/  IMAD.MOV.U32 R23, RZ, RZ, R19 ;  /* 0x000000ffff177224 */ /* 0x000fe200078e0013 */
[----:B------:R-:W-:Y:S01]  /*0850*/  MOV R15, R17 ;  /* 0x00000011000f7202 */ /* 0x000fe20000000f00 */
[----:B------:R-:W-:Y:S01]  /*0860*/  IMAD.MOV.U32 R16, RZ, RZ, R18 ;  /* 0x000000ffff107224 */ /* 0x000fe200078e0012 */
[----:B------:R-:W0:Y:S01]  /*0870*/  MUFU.SIN R2, R5 ;  /* 0x0000000500027308 */ /* 0x000e220000000400 */
[----:B------:R-:W-:-:S07]  /*0880*/  IMAD.MOV.U32 R20, RZ, RZ, 0x1 ;  /* 0x00000001ff147424 */ /* 0x000fce00078e00ff */
[----:B------:R-:W1:Y:S01]  /*0890*/  MUFU.COS R4, R5 ;  /* 0x0000000500047308 */ /* 0x000e620000000000 */
[-C--:B0-----:R-:W-:Y:S01]  /*08a0*/  FMUL R3, R2, R39.reuse ;  /* 0x0000002702037220 */ /* 0x081fe20000400000 */
[----:B-1----:R-:W-:-:S07]  /*08b0*/  FMUL R39, R4, R39 ;  /* 0x0000002704277220 */ /* 0x002fce0000400000 */
.L_x_6:
[----:B------:R-:W-:Y:S05]  /*08c0*/  BSYNC.RECONVERGENT B0 ;  /* 0x0000000000007941 */ /* 0x000fea0003800200 */
.L_x_5:
[----:B------:R-:W0:Y:S02]  /*08d0*/  LDCU UR7, c[0x0][0x3ac] ;  /* 0x00007580ff0777ac */ /* 0x000e240008000800 */
[----:B0-----:R-:W-:Y:S02]  /*08e0*/  UIADD3 UR6, UPT, UPT, UR7, -0xd000000, URZ ;  /* 0xf300000007067890 */ /* 0x001fe4000fffe0ff */
[----:B------:R-:W0:Y:S02]  /*08f0*/  MUFU.RSQ R2, UR7 ;  /* 0x0000000700027d08 */ /* 0x000e240008001400 */
[----:B------:R-:W-:-:S09]  /*0900*/  UISETP.GT.U32.AND UP0, UPT, UR6, 0x727fffff, UPT ;  /* 0x727fffff0600788c */ /* 0x000fd2000bf04070 */
[----:B------:R-:W-:Y:S05]  /*0910*/  BRA.U !UP0, `(.L_x_10) ;  /* 0x00000001081c7547 */ /* 0x000fea000b800000 */
[----:B------:R-:W0:Y:S01]  /*0920*/  LDCU UR6, c[0x0][0x3ac] ;  /* 0x00007580ff0677ac */ /* 0x000e220008000800 */
[----:B------:R-:W-:Y:S01]  /*0930*/  BSSY.RECONVERGENT B0, `(.L_x_11) ;  /* 0x0000004000007945 */ /* 0x000fe20003800200 */
[----:B------:R-:W-:Y:S01]  /*0940*/  MOV R27, 0x970 ;  /* 0x00000970001b7802 */ /* 0x000fe20000000f00 */
[----:B0-----:R-:W-:-:S07]  /*0950*/  IMAD.U32 R2, RZ, RZ, UR6 ;  /* 0x00000006ff027e24 */ /* 0x001fce000f8e00ff */
[----:B------:R-:W-:Y:S05]  /*0960*/  CALL.REL.NOINC `($__internal_3_$__cuda_sm20_sqrt_rn_f32_slowpath) ;  /* 0x0000003400dc7944 */ /* 0x000fea0003c00000 */
[----:B------:R-:W-:Y:S05]  /*0970*/  BSYNC.RECONVERGENT B0 ;  /* 0x0000000000007941 */ /* 0x000fea0003800200 */
.L_x_11:
[----:B------:R-:W-:Y:S05]  /*0980*/  BRA `(.L_x_12) ;  /* 0x0000000000107947 */ /* 0x000fea0003800000 */
.L_x_10:
[C---:B0-----:R-:W-:Y:S01]  /*0990*/  FMUL.FTZ R5, R2.reuse, UR7 ;  /* 0x0000000702057c20 */ /* 0x041fe20008410000 */
[----:B------:R-:W-:-:S03]  /*09a0*/  FMUL.FTZ R4, R2, 0.5 ;  /* 0x3f00000002047820 */ /* 0x000fc60000410000 */
[----:B------:R-:W-:-:S04]  /*09b0*/  FFMA R2, -R5, R5, UR7 ;  /* 0x0000000705027e23 */ /* 0x000fc80008000105 */
[----:B------:R-:W-:-:S07]  /*09c0*/  FFMA R5, R2, R4, R5 ;  /* 0x0000000402057223 */ /* 0x000fce0000000005 */
.L_x_12:
[----:B------:R-:W-:Y:S01]  /*09d0*/  FFMA R0, R5, R3, R0 ;  /* 0x0000000305007223 */ /* 0x000fe20000000000 */
[----:B------:R-:W-:Y:S06]  /*09e0*/  BRA `(.L_x_13) ;  /* 0x0000002800cc7947 */ /* 0x000fec0003800000 */
.L_x_4:
[----:B------:R-:W0:Y:S08]  /*09f0*/  F2F.F64.F32 R2, UR6 ;  /* 0x0000000600027d10 */ /* 0x000e300008201800 */
[----:B0-----:R-:W0:Y:S01]  /*0a00*/  MUFU.RCP64H R5, R3 ;  /* 0x0000000300057308 */ /* 0x001e220000001800 */
[----:B------:R-:W-:-:S04]  /*0a10*/  IADD3 R4, PT, PT, R3, 0x300402, RZ ;  /* 0x0030040203047810 */ /* 0x000fc80007ffe0ff */
[----:B------:R-:W-:Y:S02]  /*0a20*/  FSETP.GEU.AND P0, PT, |R4|, 5.8789094863358348022e-39, PT ;  /* 0x004004020400780b */ /* 0x000fe40003f0e200 */
[----:B0-----:R-:W-:-:S08]  /*0a30*/  DFMA R6, -R2, R4, 1 ;  /* 0x3ff000000206742b */ /* 0x001fd00000000104 */
[----:B------:R-:W-:-:S08]  /*0a40*/  DFMA R6, R6, R6, R6 ;  /* 0x000000060606722b */ /* 0x000fd00000000006 */
[----:B------:R-:W-:-:S08]  /*0a50*/  DFMA R6, R4, R6, R4 ;  /* 0x000000060406722b */ /* 0x000fd00000000004 */
[----:B------:R-:W-:-:S08]  /*0a60*/  DFMA R22, -R2, R6, 1 ;  /* 0x3ff000000216742b */ /* 0x000fd00000000106 */
[----:B------:R-:W-:Y:S01]  /*0a70*/  DFMA R22, R6, R22, R6 ;  /* 0x000000160616722b */ /* 0x000fe20000000006 */
[----:B------:R-:W-:Y:S10]  /*0a80*/  @P0 BRA `(.L_x_14) ;  /* 0x0000000000200947 */ /* 0x000ff40003800000 */
[----:B------:R-:W-:Y:S01]  /*0a90*/  LOP3.LUT R35, R3, 0x7fffffff, RZ, 0xc0, !PT ;  /* 0x7fffffff03237812 */ /* 0x000fe200078ec0ff */
[----:B------:R-:W-:Y:S01]  /*0aa0*/  IMAD.MOV.U32 R26, RZ, RZ, R2 ;  /* 0x000000ffff1a7224 */ /* 0x000fe200078e0002 */
[----:B------:R-:W-:Y:S01]  /*0ab0*/  MOV R34, 0xaf0 ;  /* 0x00000af000227802 */ /* 0x000fe20000000f00 */
[----:B------:R-:W-:Y:S01]  /*0ac0*/  IMAD.MOV.U32 R27, RZ, RZ, R3 ;  /* 0x000000ffff1b7224 */ /* 0x000fe200078e0003 */
[----:B------:R-:W-:-:S07]  /*0ad0*/  IADD3 R35, PT, PT, R35, -0x100000, RZ ;  /* 0xfff0000023237810 */ /* 0x000fce0007ffe0ff */
[----:B-----5:R-:W-:Y:S05]  /*0ae0*/  CALL.REL.NOINC `($__internal_0_$__cuda_sm20_dblrcp_rn_slowpath_v3) ;  /* 0x0000002800b87944 */ /* 0x020fea0003c00000 */
[----:B------:R-:W-:Y:S02]  /*0af0*/  IMAD.MOV.U32 R22, RZ, RZ, R28 ;  /* 0x000000ffff167224 */ /* 0x000fe400078e001c */
[----:B------:R-:W-:-:S07]  /*0b00*/  IMAD.MOV.U32 R23, RZ, RZ, R29 ;  /* 0x000000ffff177224 */ /* 0x000fce00078e001d */
.L_x_14:
[----:B-----5:R-:W0:Y:S01]  /*0b10*/  F2F.F64.F32 R24, R0 ;  /* 0x0000000000187310 */ /* 0x020e220000201800 */
[----:B------:R-:W-:Y:S01]  /*0b20*/  BSSY.RECONVERGENT B0, `(.L_x_15) ;  /* 0x0000224000007945 */ /* 0x000fe20003800200 */
[----:B0-----:R-:W-:-:S08]  /*0b30*/  DMUL R24, R24, R22 ;  /* 0x0000001618187228 */ /* 0x001fd00000000000 */
[----:B------:R-:W-:-:S14]  /*0b40*/  DSETP.GEU.AND P0, PT, R24, 64, PT ;  /* 0x405000001800742a */ /* 0x000fdc0003f0e000 */
[----:B------:R-:W-:Y:S05]  /*0b50*/  @P0 BRA `(.L_x_16) ;  /* 0x0000000000940947 */ /* 0x000fea0003800000 */
[----:B------:R-:W0:Y:S01]  /*0b60*/  F2F.F32.F64 R24, R24 ;  /* 0x0000001800187310 */ /* 0x000e220000301000 */
[----:B------:R-:W-:Y:S01]  /*0b70*/  MOV R3, 0x3bbb989d ;  /* 0x3bbb989d00037802 */ /* 0x000fe20000000f00 */
[----:B------:R-:W-:Y:S01]  /*0b80*/  IMAD.MOV.U32 R5, RZ, RZ, 0x437c0000 ;  /* 0x437c0000ff057424 */ /* 0x000fe200078e00ff */
[----:B------:R-:W-:Y:S01]  /*0b90*/  BSSY.RECONVERGENT B1, `(.L_x_17) ;  /* 0x0000020000017945 */ /* 0x000fe20003800200 */
[----:B------:R-:W-:Y:S02]  /*0ba0*/  IMAD.MOV.U32 R4, RZ, RZ, RZ ;  /* 0x000000ffff047224 */ /* 0x000fe400078e00ff */
[----:B0-----:R-:W-:-:S04]  /*0bb0*/  FFMA.SAT R0, R24, R3, 0.5 ;  /* 0x3f00000018007423 */ /* 0x001fc80000002003 */
[----:B------:R-:W-:-:S04]  /*0bc0*/  FFMA.RM R0, R0, R5, 12582913 ;  /* 0x4b40000100007423 */ /* 0x000fc80000004005 */
[C---:B------:R-:W-:Y:S01]  /*0bd0*/  FADD R3, R0.reuse, -12583039 ;  /* 0xcb40007f00037421 */ /* 0x040fe20000000000 */
[----:B------:R-:W-:-:S03]  /*0be0*/  IMAD.SHL.U32 R0, R0, 0x800000, RZ ;  /* 0x0080000000007824 */ /* 0x000fc600078e00ff */
[----:B------:R-:W-:-:S04]  /*0bf0*/  FFMA R3, R24, 1.4426950216293334961, -R3 ;  /* 0x3fb8aa3b18037823 */ /* 0x000fc80000000803 */
[----:B------:R-:W-:Y:S01]  /*0c00*/  FFMA R2, R24, 1.925963033500011079e-08, R3 ;  /* 0x32a5706018027823 */ /* 0x000fe20000000003 */
[----:B------:R-:W-:-:S03]  /*0c10*/  MOV R3, R19 ;  /* 0x0000001300037202 */ /* 0x000fc60000000f00 */
[----:B------:R-:W0:Y:S02]  /*0c20*/  MUFU.EX2 R5, R2 ;  /* 0x0000000200057308 */ /* 0x000e240000000800 */
[----:B0-----:R-:W-:-:S07]  /*0c30*/  FMUL R0, R0, R5 ;  /* 0x0000000500007220 */ /* 0x001fce0000400000 */
.L_x_18:
[----:B------:R-:W-:Y:S01]  /*0c40*/  SHF.R.U32.HI R2, RZ, 0x2, R15 ;  /* 0x00000002ff027819 */ /* 0x000fe2000001160f */
[C---:B------:R-:W-:Y:S01]  /*0c50*/  IMAD.SHL.U32 R6, R3.reuse, 0x10, RZ ;  /* 0x0000001003067824 */ /* 0x040fe200078e00ff */
[----:B------:R-:W-:Y:S01]  /*0c60*/  MOV R7, 0x2f800000 ;  /* 0x2f80000000077802 */ /* 0x000fe20000000f00 */
[----:B------:R-:W-:Y:S01]  /*0c70*/  VIADD R14, R14, 0x587c5 ;  /* 0x000587c50e0e7836 */ /* 0x000fe20000000000 */
[----:B------:R-:W-:Y:S01]  /*0c80*/  LOP3.LUT R2, R2, R15, RZ, 0x3c, !PT ;  /* 0x0000000f02027212 */ /* 0x000fe200078e3cff */
[----:B------:R-:W-:Y:S02]  /*0c90*/  IMAD.MOV.U32 R15, RZ, RZ, R16 ;  /* 0x000000ffff0f7224 */ /* 0x000fe400078e0010 */
[----:B------:R-:W-:Y:S01]  /*0ca0*/  IMAD.MOV.U32 R16, RZ, RZ, R17 ;  /* 0x000000ffff107224 */ /* 0x000fe200078e0011 */
[----:B------:R-:W-:Y:S01]  /*0cb0*/  SHF.L.U32 R5, R2, 0x1, RZ ;  /* 0x0000000102057819 */ /* 0x000fe200000006ff */
[----:B------:R-:W-:Y:S01]  /*0cc0*/  IMAD.MOV.U32 R17, RZ, RZ, R18 ;  /* 0x000000ffff117224 */ /* 0x000fe200078e0012 */
[----:B------:R-:W-:Y:S01]  /*0cd0*/  MOV R18, R3 ;  /* 0x0000000300127202 */ /* 0x000fe20000000f00 */
[----:B------:R-:W-:Y:S01]  /*0ce0*/  IMAD.MOV.U32 R24, RZ, RZ, R4 ;  /* 0x000000ffff187224 */ /* 0x000fe200078e0004 */
[----:B------:R-:W-:-:S02]  /*0cf0*/  LOP3.LUT R5, R3, R6, R5, 0x96, !PT ;  /* 0x0000000603057212 */ /* 0x000fc400078e9605 */
[----:B------:R-:W-:Y:S02]  /*0d00*/  IADD3 R4, PT, PT, R4, 0x1, RZ ;  /* 0x0000000104047810 */ /* 0x000fe40007ffe0ff */
[----:B------:R-:W-:-:S05]  /*0d10*/  LOP3.LUT R5, R5, R2, RZ, 0x3c, !PT ;  /* 0x0000000205057212 */ /* 0x000fca00078e3cff */
[----:B------:R-:W-:Y:S02]  /*0d20*/  IMAD.IADD R2, R5, 0x1, R14 ;  /* 0x0000000105027824 */ /* 0x000fe400078e020e */
[----:B------:R-:W-:-:S03]  /*0d30*/  IMAD.MOV.U32 R3, RZ, RZ, R5 ;  /* 0x000000ffff037224 */ /* 0x000fc600078e0005 */
[----:B------:R-:W-:-:S05]  /*0d40*/  I2FP.F32.U32 R2, R2 ;  /* 0x0000000200027245 */ /* 0x000fca0000201000 */
[----:B------:R-:W-:-:S04]  /*0d50*/  FFMA R7, R2, R7, 1.1641532182693481445e-10 ;  /* 0x2f00000002077423 */ /* 0x000fc80000000007 */
[----:B------:R-:W-:-:S05]  /*0d60*/  FMUL R0, R7, R0 ;  /* 0x0000000007007220 */ /* 0x000fca0000400000 */
[----:B------:R-:W-:-:S13]  /*0d70*/  FSETP.GT.AND P0, PT, R0, 1, PT ;  /* 0x3f8000000000780b */ /* 0x000fda0003f04000 */
[----:B------:R-:W-:Y:S05]  /*0d80*/  @P0 BRA `(.L_x_18) ;  /* 0xfffffffc00ac0947 */ /* 0x000fea000383ffff */
[----:B------:R-:W-:Y:S05]  /*0d90*/  BSYNC.RECONVERGENT B1 ;  /* 0x0000000000017941 */ /* 0x000fea0003800200 */
.L_x_17:
[----:B------:R-:W-:Y:S05]  /*0da0*/  BRA `(.L_x_19) ;  /* 0x0000001c00ec7947 */ /* 0x000fea0003800000 */
.L_x_16:
[----:B------:R-:W-:-:S14]  /*0db0*/  DSETP.GT.AND P0, PT, R24, 4000, PT ;  /* 0x40af40001800742a */ /* 0x000fdc0003f04000 */
[----:B------:R-:W-:Y:S05]  /*0dc0*/  @!P0 BRA `(.L_x_20) ;  /* 0x0000001000308947 */ /* 0x000fea0003800000 */
[----:B------:R-:W-:Y:S01]  /*0dd0*/  ISETP.NE.AND P0, PT, R21, 0x1, PT ;  /* 0x000000011500780c */ /* 0x000fe20003f05270 */
[----:B------:R-:W-:Y:S01]  /*0de0*/  BSSY.RECONVERGENT B1, `(.L_x_21) ;  /* 0x00000ee000017945 */ /* 0x000fe20003800200 */
[----:B------:R-:W-:Y:S01]  /*0df0*/  IMAD.MOV.U32 R3, RZ, RZ, R19 ;  /* 0x000000ffff037224 */ /* 0x000fe200078e0013 */
[----:B------:R-:W-:Y:S01]  /*0e00*/  MOV R32, R12 ;  /* 0x0000000c00207202 */ /* 0x000fe20000000f00 */
[----:B------:R-:W-:Y:S02]  /*0e10*/  IMAD.MOV.U32 R33, RZ, RZ, R13 ;  /* 0x000000ffff217224 */ /* 0x000fe400078e000d */
[----:B------:R-:W-:-:S07]  /*0e20*/  IMAD.MOV.U32 R21, RZ, RZ, RZ ;  /* 0x000000ffff157224 */ /* 0x000fce00078e00ff */
[----:B------:R-:W-:Y:S05]  /*0e30*/  @!P0 BRA `(.L_x_22) ;  /* 0x0000000c00a08947 */ /* 0x000fea0003800000 */
[----:B------:R-:W-:Y:S01]  /*0e40*/  SHF.R.U32.HI R0, RZ, 0x2, R15 ;  /* 0x00000002ff007819 */ /* 0x000fe2000001160f */
[----:B------:R-:W-:Y:S01]  /*0e50*/  IMAD.MOV.U32 R27, RZ, RZ, 0x3ca00000 ;  /* 0x3ca00000ff1b7424 */ /* 0x000fe200078e00ff */
[----:B------:R-:W-:Y:S01]  /*0e60*/  SHF.L.U32 R2, R19, 0x4, RZ ;  /* 0x0000000413027819 */ /* 0x000fe200000006ff */
[----:B------:R-:W-:Y:S01]  /*0e70*/  BSSY.RECONVERGENT B2, `(.L_x_23) ;  /* 0x0000078000027945 */ /* 0x000fe20003800200 */
[----:B------:R-:W-:Y:S02]  /*0e80*/  LOP3.LUT R0, R0, R15, RZ, 0x3c, !PT ;  /* 0x0000000f00007212 */ /* 0x000fe400078e3cff */
[----:B------:R-:W-:Y:S02]  /*0e90*/  SHF.R.U32.HI R5, RZ, 0x2, R16 ;  /* 0x00000002ff057819 */ /* 0x000fe40000011610 */
[----:B------:R-:W-:Y:S01]  /*0ea0*/  MOV R26, 0x0 ;  /* 0x00000000001a7802 */ /* 0x000fe20000000f00 */
[----:B------:R-:W-:Y:S01]  /*0eb0*/  IMAD.SHL.U32 R3, R0, 0x2, RZ ;  /* 0x0000000200037824 */ /* 0x000fe200078e00ff */
[----:B------:R-:W-:-:S02]  /*0ec0*/  LOP3.LUT R5, R5, R16, RZ, 0x3c, !PT ;  /* 0x0000001005057212 */ /* 0x000fc400078e3cff */
[----:B------:R-:W-:Y:S02]  /*0ed0*/  SHF.R.U32.HI R15, RZ, 0x2, R18 ;  /* 0x00000002ff0f7819 */ /* 0x000fe40000011612 */
[----:B------:R-:W-:Y:S01]  /*0ee0*/  LOP3.LUT R3, R19, R2, R3, 0x96, !PT ;  /* 0x0000000213037212 */ /* 0x000fe200078e9603 */
[----:B------:R-:W-:Y:S01]  /*0ef0*/  IMAD.SHL.U32 R7, R5, 0x2, RZ ;  /* 0x0000000205077824 */ /* 0x000fe200078e00ff */
[----:B------:R-:W-:Y:S02]  /*0f00*/  LOP3.LUT R15, R15, R18, RZ, 0x3c, !PT ;  /* 0x000000120f0f7212 */ /* 0x000fe400078e3cff */
[----:B------:R-:W-:-:S04]  /*0f10*/  LOP3.LUT R16, R3, R0, RZ, 0x3c, !PT ;  /* 0x0000000003107212 */ /* 0x000fc800078e3cff */
[----:B------:R-:W-:-:S04]  /*0f20*/  SHF.L.U32 R0, R16, 0x4, RZ ;  /* 0x0000000410007819 */ /* 0x000fc800000006ff */
[----:B------:R-:W-:Y:S02]  /*0f30*/  LOP3.LUT R7, R5, R7, R0, 0x96, !PT ;  /* 0x0000000705077212 */ /* 0x000fe400078e9600 */
[C---:B------:R-:W-:Y:S02]  /*0f40*/  IADD3 R5, PT, PT, R14.reuse, 0x587c5, R16 ;  /* 0x000587c50e057810 */ /* 0x040fe40007ffe010 */
[----:B------:R-:W-:Y:S02]  /*0f50*/  LOP3.LUT R7, R7, R16, RZ, 0x3c, !PT ;  /* 0x0000001007077212 */ /* 0x000fe400078e3cff */
[----:B------:R-:W-:Y:S02]  /*0f60*/  SHF.R.U32.HI R0, RZ, 0x2, R17 ;  /* 0x00000002ff007819 */ /* 0x000fe40000011611 */
[----:B------:R-:W-:Y:S02]  /*0f70*/  IADD3 R2, PT, PT, R14, 0xb0f8a, R7 ;  /* 0x000b0f8a0e027810 */ /* 0x000fe40007ffe007 */
[----:B------:R-:W-:-:S03]  /*0f80*/  LOP3.LUT R0, R0, R17, RZ, 0x3c, !PT ;  /* 0x0000001100007212 */ /* 0x000fc600078e3cff */
[----:B------:R-:W-:-:S04]  /*0f90*/  IMAD.WIDE.U32 R2, R2, 0x200000, RZ ;  /* 0x0020000002027825 */ /* 0x000fc800078e00ff */
[----:B------:R-:W-:Y:S01]  /*0fa0*/  IMAD.SHL.U32 R4, R0, 0x2, RZ ;  /* 0x0000000200047824 */ /* 0x000fe200078e00ff */
[----:B------:R-:W-:Y:S01]  /*0fb0*/  LOP3.LUT R2, R2, R5, RZ, 0x3c, !PT ;  /* 0x0000000502027212 */ /* 0x000fe200078e3cff */
[----:B------:R-:W-:-:S03]  /*0fc0*/  IMAD.SHL.U32 R5, R7, 0x10, RZ ;  /* 0x0000001007057824 */ /* 0x000fc600078e00ff */
[----:B------:R0:W1:Y:S02]  /*0fd0*/  I2F.F64.U64 R12, R2 ;  /* 0x00000002000c7312 */ /* 0x0000640000301800 */
[----:B------:R-:W-:-:S04]  /*0fe0*/  LOP3.LUT R4, R0, R4, R5, 0x96, !PT ;  /* 0x0000000400047212 */ /* 0x000fc800078e9605 */
[----:B------:R-:W-:Y:S01]  /*0ff0*/  LOP3.LUT R18, R4, R7, RZ, 0x3c, !PT ;  /* 0x0000000704127212 */ /* 0x000fe200078e3cff */
[----:B------:R-:W-:-:S03]  /*1000*/  IMAD.SHL.U32 R4, R15, 0x2, RZ ;  /* 0x000000020f047824 */ /* 0x000fc600078e00ff */
[----:B------:R-:W-:-:S04]  /*1010*/  SHF.L.U32 R0, R18, 0x4, RZ ;  /* 0x0000000412007819 */ /* 0x000fc800000006ff */
[----:B0-----:R-:W-:Y:S01]  /*1020*/  LOP3.LUT R3, R15, R4, R0, 0x96, !PT ;  /* 0x000000040f037212 */ /* 0x001fe200078e9600 */
[----:B-1----:R-:W-:Y:S01]  /*1030*/  DFMA R12, R12, R26, 5.5511151231257827021e-17 ;  /* 0x3c9000000c0c742b */ /* 0x002fe2000000001a */
[C---:B------:R-:W-:Y:S01]  /*1040*/  IADD3 R15, PT, PT, R14.reuse, 0x10974f, R18 ;  /* 0x0010974f0e0f7810 */ /* 0x040fe20007ffe012 */
[----:B------:R-:W-:Y:S01]  /*1050*/  VIADD R14, R14, 0x161f14 ;  /* 0x00161f140e0e7836 */ /* 0x000fe20000000000 */
[----:B------:R-:W-:-:S05]  /*1060*/  LOP3.LUT R3, R3, R18, RZ, 0x3c, !PT ;  /* 0x0000001203037212 */ /* 0x000fca00078e3cff */
[----:B------:R-:W-:Y:S02]  /*1070*/  IMAD.IADD R28, R3, 0x1, R14 ;  /* 0x00000001031c7824 */ /* 0x000fe400078e020e */
[----:B------:R-:W-:Y:S01]  /*1080*/  ISETP.GT.AND P0, PT, R13, 0xfffff, PT ;  /* 0x000fffff0d00780c */ /* 0x000fe20003f04270 */
[----:B------:R-:W-:Y:S01]  /*1090*/  IMAD.MOV.U32 R5, RZ, RZ, R13 ;  /* 0x000000ffff057224 */ /* 0x000fe200078e000d */
[----:B------:R-:W-:Y:S01]  /*10a0*/  MOV R4, R12 ;  /* 0x0000000c00047202 */ /* 0x000fe20000000f00 */
[----:B------:R-:W-:-:S04]  /*10b0*/  IMAD.WIDE.U32 R28, R28, 0x200000, RZ ;  /* 0x002000001c1c7825 */ /* 0x000fc800078e00ff */
[----:B------:R-:W-:Y:S01]  /*10c0*/  IMAD.MOV.U32 R36, RZ, RZ, R12 ;  /* 0x000000ffff247224 */ /* 0x000fe200078e000c */
[----:B------:R-:W-:Y:S01]  /*10d0*/  LOP3.LUT R28, R28, R15, RZ, 0x3c, !PT ;  /* 0x0000000f1c1c7212 */ /* 0x000fe200078e3cff */
[----:B------:R-:W-:-:S04]  /*10e0*/  IMAD.MOV.U32 R15, RZ, RZ, R13 ;  /* 0x000000ffff0f7224 */ /* 0x000fc800078e000d */
[----:B------:R-:W-:Y:S01]  /*10f0*/  @!P0 DMUL R4, R4, 1.80143985094819840000e+16 ;  /* 0x4350000004048828 */ /* 0x000fe20000000000 */
[----:B------:R-:W0:Y:S09]  /*1100*/  I2F.F64.U64 R28, R28 ;  /* 0x0000001c001c7312 */ /* 0x000e320000301800 */
[----:B------:R-:W-:Y:S01]  /*1110*/  @!P0 MOV R15, R5 ;  /* 0x00000005000f8202 */ /* 0x000fe20000000f00 */
[----:B------:R-:W-:-:S04]  /*1120*/  @!P0 IMAD.MOV.U32 R36, RZ, RZ, R4 ;  /* 0x000000ffff248224 */ /* 0x000fc800078e0004 */
[----:B------:R-:W-:Y:S01]  /*1130*/  VIADD R0, R15, 0xffffffff ;  /* 0xffffffff0f007836 */ /* 0x000fe20000000000 */
[----:B0-----:R-:W-:-:S04]  /*1140*/  DFMA R26, R28, 2.2204460492503130808e-16, R26 ;  /* 0x3cb000001c1a782b */ /* 0x001fc8000000001a */
[----:B------:R-:W-:Y:S02]  /*1150*/  ISETP.GT.U32.AND P1, PT, R0, 0x7feffffe, PT ;  /* 0x7feffffe0000780c */ /* 0x000fe40003f24070 */
[----:B------:R-:W-:Y:S01]  /*1160*/  MOV R0, 0xfffffc01 ;  /* 0xfffffc0100007802 */ /* 0x000fe20000000f00 */
[----:B------:R-:W-:-:S10]  /*1170*/  @!P0 IMAD.MOV.U32 R0, RZ, RZ, -0x435 ;  /* 0xfffffbcbff008424 */ /* 0x000fd400078e00ff */
[----:B------:R-:W-:Y:S05]  /*1180*/  @P1 BRA `(.L_x_24) ;  /* 0x0000000400001947 */ /* 0x000fea0003800000 */
[C---:B------:R-:W-:Y:S01]  /*1190*/  LOP3.LUT R2, R15.reuse, 0xfffff, RZ, 0xc0, !PT ;  /* 0x000fffff0f027812 */ /* 0x040fe200078ec0ff */
[----:B------:R-:W-:Y:S01]  /*11a0*/  IMAD.MOV.U32 R4, RZ, RZ, RZ ;  /* 0x000000ffff047224 */ /* 0x000fe200078e00ff */
[----:B------:R-:W-:Y:S01]  /*11b0*/  MOV R32, 0x8b7a8b04 ;  /* 0x8b7a8b0400207802 */ /* 0x000fe20000000f00 */
[----:B------:R-:W-:Y:S01]  /*11c0*/  IMAD.MOV.U32 R33, RZ, RZ, 0x3ed0ee25 ;  /* 0x3ed0ee25ff217424 */ /* 0x000fe200078e00ff */
[----:B------:R-:W-:Y:S01]  /*11d0*/  LOP3.LUT R37, R2, 0x3ff00000, RZ, 0xfc, !PT ;  /* 0x3ff0000002257812 */ /* 0x000fe200078efcff */
[----:B------:R-:W-:Y:S01]  /*11e0*/  UMOV UR6, 0x3ae80f1e ;  /* 0x3ae80f1e00067882 */ /* 0x000fe20000000000 */
[----:B------:R-:W-:Y:S01]  /*11f0*/  UMOV UR7, 0x3eb1380b ;  /* 0x3eb1380b00077882 */ /* 0x000fe20000000000 */
[----:B------:R-:W-:Y:S01]  /*1200*/  LEA.HI R0, R15, R0, RZ, 0xc ;  /* 0x000000000f007211 */ /* 0x000fe200078f60ff */
[----:B------:R-:W-:Y:S01]  /*1210*/  UMOV UR8, 0x80000000 ;  /* 0x8000000000087882 */ /* 0x000fe20000000000 */
[----:B------:R-:W-:Y:S01]  /*1220*/  ISETP.GE.U32.AND P0, PT, R37, 0x3ff6a09f, PT ;  /* 0x3ff6a09f2500780c */ /* 0x000fe20003f06070 */
[----:B------:R-:W-:-:S12]  /*1230*/  UMOV UR9, 0x43300000 ;  /* 0x4330000000097882 */ /* 0x000fd80000000000 */
[----:B------:R-:W-:Y:S01]  /*1240*/  @P0 IADD3 R5, PT, PT, R37, -0x100000, RZ ;  /* 0xfff0000025050810 */ /* 0x000fe20007ffe0ff */
[----:B------:R-:W-:-:S04]  /*1250*/  @P0 VIADD R0, R0, 0x1 ;  /* 0x0000000100000836 */ /* 0x000fc80000000000 */
[----:B------:R-:W-:-:S06]  /*1260*/  @P0 IMAD.MOV.U32 R37, RZ, RZ, R5 ;  /* 0x000000ffff250224 */ /* 0x000fcc00078e0005 */
[C---:B------:R-:W-:Y:S02]  /*1270*/  DADD R30, R36.reuse, 1 ;  /* 0x3ff00000241e7429 */ /* 0x040fe40000000000 */
[----:B------:R-:W-:-:S04]  /*1280*/  DADD R36, R36, -1 ;  /* 0xbff0000024247429 */ /* 0x000fc80000000000 */
[----:B------:R-:W0:Y:S02]  /*1290*/  MUFU.RCP64H R5, R31 ;  /* 0x0000001f00057308 */ /* 0x000e240000001800 */
[----:B0-----:R-:W-:-:S08]  /*12a0*/  DFMA R12, -R30, R4, 1 ;  /* 0x3ff000001e0c742b */ /* 0x001fd00000000104 */
[----:B------:R-:W-:-:S08]  /*12b0*/  DFMA R12, R12, R12, R12 ;  /* 0x0000000c0c0c722b */ /* 0x000fd0000000000c */
[----:B------:R-:W-:-:S08]  /*12c0*/  DFMA R4, R4, R12, R4 ;  /* 0x0000000c0404722b */ /* 0x000fd00000000004 */
[----:B------:R-:W-:-:S08]  /*12d0*/  DMUL R12, R36, R4 ;  /* 0x00000004240c7228 */ /* 0x000fd00000000000 */
[----:B------:R-:W-:-:S08]  /*12e0*/  DFMA R12, R36, R4, R12 ;  /* 0x00000004240c722b */ /* 0x000fd0000000000c */
[----:B------:R-:W-:Y:S02]  /*12f0*/  DMUL R28, R12, R12 ;  /* 0x0000000c0c1c7228 */ /* 0x000fe40000000000 */
[----:B------:R-:W-:-:S06]  /*1300*/  DADD R34, R36, -R12 ;  /* 0x0000000024227229 */ /* 0x000fcc000000080c */
[----:B------:R-:W-:Y:S01]  /*1310*/  DFMA R30, R28, UR6, R32 ;  /* 0x000000061c1e7c2b */ /* 0x000fe20008000020 */
[----:B------:R-:W-:Y:S01]  /*1320*/  UMOV UR6, 0x9f02676f ;  /* 0x9f02676f00067882 */ /* 0x000fe20000000000 */
[----:B------:R-:W-:Y:S01]  /*1330*/  UMOV UR7, 0x3ef3b266 ;  /* 0x3ef3b26600077882 */ /* 0x000fe20000000000 */
[----:B------:R-:W-:-:S05]  /*1340*/  DADD R34, R34, R34 ;  /* 0x0000000022227229 */ /* 0x000fca0000000022 */
[----:B------:R-:W-:Y:S01]  /*1350*/  DFMA R30, R28, R30, UR6 ;  /* 0x000000061c1e7e2b */ /* 0x000fe2000800001e */
[----:B------:R-:W-:Y:S01]  /*1360*/  UMOV UR6, 0xa9ab0956 ;  /* 0xa9ab095600067882 */ /* 0x000fe20000000000 */
[----:B------:R-:W-:Y:S01]  /*1370*/  UMOV UR7, 0x3f1745cb ;  /* 0x3f1745cb00077882 */ /* 0x000fe20000000000 */
[----:B------:R-:W-:-:S05]  /*1380*/  DFMA R36, R36, -R12, R34 ;  /* 0x8000000c2424722b */ /* 0x000fca0000000022 */
[----:B------:R-:W-:Y:S01]  /*1390*/  DFMA R30, R28, R30, UR6 ;  /* 0x000000061c1e7e2b */ /* 0x000fe2000800001e */
[----:B------:R-:W-:Y:S01]  /*13a0*/  UMOV UR6, 0x2d1b5154 ;  /* 0x2d1b515400067882 */ /* 0x000fe20000000000 */
[----:B------:R-:W-:Y:S01]  /*13b0*/  UMOV UR7, 0x3f3c71c7 ;  /* 0x3f3c71c700077882 */ /* 0x000fe20000000000 */
[----:B------:R-:W-:-:S05]  /*13c0*/  DMUL R36, R4, R36 ;  /* 0x0000002404247228 */ /* 0x000fca0000000000 */
[----:B------:R-:W-:Y:S01]  /*13d0*/  DFMA R32, R28, R30, UR6 ;  /* 0x000000061c207e2b */ /* 0x000fe2000800001e */
[----:B------:R-:W-:Y:S01]  /*13e0*/  UMOV UR6, 0x923be72d ;  /* 0x923be72d00067882 */ /* 0x000fe20000000000 */
[----:B------:R-:W-:Y:S01]  /*13f0*/  UMOV UR7, 0x3f624924 ;  /* 0x3f62492400077882 */ /* 0x000fe20000000000 */
[----:B------:R-:W-:Y:S02]  /*1400*/  LOP3.LUT R30, R0, 0x80000000, RZ, 0x3c, !PT ;  /* 0x80000000001e7812 */ /* 0x000fe400078e3cff */
[----:B------:R-:W-:-:S03]  /*1410*/  MOV R31, 0x43300000 ;  /* 0x43300000001f7802 */ /* 0x000fc60000000f00 */
[----:B------:R-:W-:Y:S01]  /*1420*/  DFMA R32, R28, R32, UR6 ;  /* 0x000000061c207e2b */ /* 0x000fe20008000020 */
[----:B------:R-:W-:Y:S01]  /*1430*/  UMOV UR6, 0x9999a3c4 ;  /* 0x9999a3c400067882 */ /* 0x000fe20000000000 */
[----:B------:R-:W-:Y:S01]  /*1440*/  UMOV UR7, 0x3f899999 ;  /* 0x3f89999900077882 */ /* 0x000fe20000000000 */
[----:B------:R-:W-:Y:S01]  /*1450*/  DADD R30, R30, -UR8 ;  /* 0x800000081e1e7e29 */ /* 0x000fe20008000000 */
[----:B------:R-:W-:Y:S01]  /*1460*/  UMOV UR8, 0xfefa39ef ;  /* 0xfefa39ef00087882 */ /* 0x000fe20000000000 */
[----:B------:R-:W-:-:S03]  /*1470*/  UMOV UR9, 0x3fe62e42 ;  /* 0x3fe62e4200097882 */ /* 0x000fc60000000000 */
[----:B------:R-:W-:Y:S01]  /*1480*/  DFMA R32, R28, R32, UR6 ;  /* 0x000000061c207e2b */ /* 0x000fe20008000020 */
[----:B------:R-:W-:Y:S01]  /*1490*/  UMOV UR6, 0x55555554 ;  /* 0x5555555400067882 */ /* 0x000fe20000000000 */
[----:B------:R-:W-:Y:S01]  /*14a0*/  UMOV UR7, 0x3fb55555 ;  /* 0x3fb5555500077882 */ /* 0x000fe20000000000 */
[----:B------:R-:W-:-:S05]  /*14b0*/  DFMA R34, R30, UR8, R12 ;  /* 0x000000081e227c2b */ /* 0x000fca000800000c */
[----:B------:R-:W-:Y:S01]  /*14c0*/  DFMA R42, R28, R32, UR6 ;  /* 0x000000061c2a7e2b */ /* 0x000fe20008000020 */
[----:B------:R-:W-:Y:S01]  /*14d0*/  UMOV UR6, 0xfefa39ef ;  /* 0xfefa39ef00067882 */ /* 0x000fe20000000000 */
[----:B------:R-:W-:Y:S02]  /*14e0*/  UMOV UR7, 0x3fe62e42 ;  /* 0x3fe62e4200077882 */ /* 0x000fe40000000000 */
[----:B------:R-:W-:Y:S01]  /*14f0*/  DFMA R32, R30, -UR6, R34 ;  /* 0x800000061e207c2b */ /* 0x000fe20008000022 */
[----:B------:R-:W-:Y:S01]  /*1500*/  UMOV UR6, 0x3b39803f ;  /* 0x3b39803f00067882 */ /* 0x000fe20000000000 */
[----:B------:R-:W-:Y:S02]  /*1510*/  UMOV UR7, 0x3c7abc9e ;  /* 0x3c7abc9e00077882 */ /* 0x000fe40000000000 */
[----:B------:R-:W-:-:S04]  /*1520*/  DMUL R42, R28, R42 ;  /* 0x0000002a1c2a7228 */ /* 0x000fc80000000000 */
[----:B------:R-:W-:-:S04]  /*1530*/  DADD R32, -R12, R32 ;  /* 0x000000000c207229 */ /* 0x000fc80000000120 */
[----:B------:R-:W-:-:S08]  /*1540*/  DFMA R36, R12, R42, R36 ;  /* 0x0000002a0c24722b */ /* 0x000fd00000000024 */
[----:B------:R-:W-:-:S08]  /*1550*/  DADD R32, R36, -R32 ;  /* 0x0000000024207229 */ /* 0x000fd00000000820 */
[----:B------:R-:W-:-:S08]  /*1560*/  DFMA R32, R30, UR6, R32 ;  /* 0x000000061e207c2b */ /* 0x000fd00008000020 */
[----:B------:R-:W-:Y:S01]  /*1570*/  DADD R42, R34, R32 ;  /* 0x00000000222a7229 */ /* 0x000fe20000000020 */
[----:B------:R-:W-:Y:S10]  /*1580*/  BRA `(.L_x_25) ;  /* 0x0000000000187947 */ /* 0x000ff40003800000 */
.L_x_24:
[----:B------:R-:W-:Y:S01]  /*1590*/  IMAD.MOV.U32 R12, RZ, RZ, 0x0 ;  /* 0x00000000ff0c7424 */ /* 0x000fe200078e00ff */
[----:B------:R-:W-:Y:S01]  /*15a0*/  LOP3.LUT P0, RZ, R5, 0x7fffffff, RZ, 0xc0, !PT ;  /* 0x7fffffff05ff7812 */ /* 0x000fe2000780c0ff */
[----:B------:R-:W-:-:S06]  /*15b0*/  IMAD.MOV.U32 R13, RZ, RZ, 0x7ff00000 ;  /* 0x7ff00000ff0d7424 */ /* 0x000fcc00078e00ff */
[----:B------:R-:W-:-:S10]  /*15c0*/  DFMA R12, R4, R12, +INF ;  /* 0x7ff00000040c742b */ /* 0x000fd4000000000c */
[----:B------:R-:W-:Y:S02]  /*15d0*/  FSEL R42, R12, RZ, P0 ;  /* 0x000000ff0c2a7208 */ /* 0x000fe40000000000 */
[----:B------:R-:W-:-:S07]  /*15e0*/  FSEL R43, R13, -QNAN , P0 ;  /* 0xfff000000d2b7808 */ /* 0x000fce0000000000 */
.L_x_25:
[----:B------:R-:W-:Y:S05]  /*15f0*/  BSYNC.RECONVERGENT B2 ;  /* 0x0000000000027941 */ /* 0x000fea0003800200 */
.L_x_23:
[----:B------:R-:W-:Y:S01]  /*1600*/  DMUL R4, RZ, R26 ;  /* 0x0000001aff047228 */ /* 0x000fe20000000000 */
[----:B------:R-:W-:Y:S01]  /*1610*/  SHF.L.U32 R0, R27, 0x1, RZ ;  /* 0x000000011b007819 */ /* 0x000fe200000006ff */
[----:B------:R-:W-:Y:S01]  /*1620*/  UMOV UR6, 0x33145c07 ;  /* 0x33145c0700067882 */ /* 0x000fe20000000000 */
[----:B------:R-:W-:Y:S01]  /*1630*/  UMOV UR7, 0x3ca1a626 ;  /* 0x3ca1a62600077882 */ /* 0x000fe20000000000 */
[----:B------:R-:W-:Y:S01]  /*1640*/  HFMA2 R33, -RZ, RZ, 1.587890625, -1521 ;  /* 0x3e5ae5f1ff217431 */ /* 0x000fe200000001ff */
[----:B------:R-:W-:Y:S01]  /*1650*/  ISETP.GT.U32.AND P0, PT, R0, -0x79800000, PT ;  /* 0x868000000000780c */ /* 0x000fe20003f04070 */
[----:B------:R-:W-:Y:S01]  /*1660*/  IMAD.MOV.U32 R29, RZ, RZ, 0x3e21eea7 ;  /* 0x3e21eea7ff1d7424 */ /* 0x000fe200078e00ff */
[----:B------:R-:W-:Y:S01]  /*1670*/  MOV R28, 0xc1ef8528 ;  /* 0xc1ef8528001c7802 */ /* 0x000fe20000000f00 */
[----:B------:R-:W-:Y:S01]  /*1680*/  IMAD.MOV.U32 R32, RZ, RZ, 0x2cb0d246 ;  /* 0x2cb0d246ff207424 */ /* 0x000fe200078e00ff */
[----:B------:R-:W-:Y:S01]  /*1690*/  UMOV UR8, 0xf9785eba ;  /* 0xf9785eba00087882 */ /* 0x000fe20000000000 */
[----:B------:R-:W-:Y:S01]  /*16a0*/  FSEL R35, R5, R27, P0 ;  /* 0x0000001b05237208 */ /* 0x000fe20000000000 */
[----:B------:R-:W-:Y:S01]  /*16b0*/  UMOV UR9, 0x3de5db65 ;  /* 0x3de5db6500097882 */ /* 0x000fe20000000000 */
[----:B------:R-:W-:Y:S01]  /*16c0*/  FSEL R26, R4, R26, P0 ;  /* 0x0000001a041a7208 */ /* 0x000fe20000000000 */
[----:B------:R-:W-:Y:S01]  /*16d0*/  DMUL R42, R42, -2 ;  /* 0xc00000002a2a7828 */ /* 0x000fe20000000000 */
[----:B------:R-:W-:Y:S01]  /*16e0*/  BSSY.RECONVERGENT B2, `(.L_x_26) ;  /* 0x0000052000027945 */ /* 0x000fe20003800200 */
[----:B------:R-:W-:-:S02]  /*16f0*/  VIADD R27, R35, 0x100000 ;  /* 0x00100000231b7836 */ /* 0x000fc40000000000 */
[----:B------:R-:W-:Y:S02]  /*1700*/  IMAD.MOV.U32 R34, RZ, RZ, R26 ;  /* 0x000000ffff227224 */ /* 0x000fe400078e001a */
[----:B------:R-:W0:Y:S08]  /*1710*/  FRND.F64 R4, R26 ;  /* 0x0000001a00047313 */ /* 0x000e300000301800 */
[----:B------:R-:W1:Y:S01]  /*1720*/  F2I.S64.F64 R26, R26 ;  /* 0x0000001a001a7311 */ /* 0x000e620000301900 */
[----:B0-----:R-:W-:-:S08]  /*1730*/  DFMA R4, R4, -0.5, R34 ;  /* 0xbfe000000404782b */ /* 0x001fd00000000022 */
[C---:B------:R-:W-:Y:S01]  /*1740*/  DMUL R12, R4.reuse, UR6 ;  /* 0x00000006040c7c28 */ /* 0x040fe20008000000 */
[----:B------:R-:W-:Y:S01]  /*1750*/  UMOV UR6, 0x54442d18 ;  /* 0x54442d1800067882 */ /* 0x000fe20000000000 */
[----:B------:R-:W-:Y:S01]  /*1760*/  UMOV UR7, 0x400921fb ;  /* 0x400921fb00077882 */ /* 0x000fe20000000000 */
[C---:B-1----:R-:W-:Y:S02]  /*1770*/  LOP3.LUT R0, R26.reuse, 0x1, RZ, 0xc0, !PT ;  /* 0x000000011a007812 */ /* 0x042fe400078ec0ff */
[----:B------:R-:W-:Y:S02]  /*1780*/  LOP3.LUT P1, RZ, R26, 0x2, RZ, 0xc0, !PT ;  /* 0x000000021aff7812 */ /* 0x000fe4000782c0ff */
[----:B------:R-:W-:Y:S01]  /*1790*/  ISETP.NE.U32.AND P0, PT, R0, 0x1, PT ;  /* 0x000000010000780c */ /* 0x000fe20003f05070 */
[----:B------:R-:W-:Y:S01]  /*17a0*/  DFMA R12, R4, UR6, R12 ;  /* 0x00000006040c7c2b */ /* 0x000fe2000800000c */
[----:B------:R-:W-:Y:S01]  /*17b0*/  UMOV UR6, 0x20fd8164 ;  /* 0x20fd816400067882 */ /* 0x000fe20000000000 */
[----:B------:R-:W-:Y:S01]  /*17c0*/  UMOV UR7, 0x3da8ff83 ;  /* 0x3da8ff8300077882 */ /* 0x000fe20000000000 */
[----:B------:R-:W0:Y:S01]  /*17d0*/  MUFU.RSQ64H R5, R43 ;  /* 0x0000002b00057308 */ /* 0x000e220000001c00 */
[----:B------:R-:W-:Y:S01]  /*17e0*/  VIADD R4, R43, 0xfcb00000 ;  /* 0xfcb000002b047836 */ /* 0x000fe20000000000 */
[----:B------:R-:W-:-:S03]  /*17f0*/  ISETP.NE.U32.AND.EX P0, PT, RZ, RZ, PT, P0 ;  /* 0x000000ffff00720c */ /* 0x000fc60003f05100 */
[----:B------:R-:W-:-:S08]  /*1800*/  DMUL R30, R12, R12 ;  /* 0x0000000c0c1e7228 */ /* 0x000fd00000000000 */
[C---:B------:R-:W-:Y:S01]  /*1810*/  DFMA R28, R30.reuse, -UR6, R28 ;  /* 0x800000061e1c7c2b */ /* 0x040fe2000800001c */
[----:B------:R-:W-:Y:S01]  /*1820*/  UMOV UR6, 0x8e06e6d9 ;  /* 0x8e06e6d900067882 */ /* 0x000fe20000000000 */
[----:B------:R-:W-:Y:S01]  /*1830*/  DFMA R32, R30, UR8, -R32 ;  /* 0x000000081e207c2b */ /* 0x000fe20008000820 */
[----:B------:R-:W-:Y:S01]  /*1840*/  UMOV UR7, 0x3e927e4f ;  /* 0x3e927e4f00077882 */ /* 0x000fe20000000000 */
[----:B------:R-:W-:Y:S01]  /*1850*/  UMOV UR8, 0x69ace392 ;  /* 0x69ace39200087882 */ /* 0x000fe20000000000 */
[----:B------:R-:W-:Y:S01]  /*1860*/  UMOV UR9, 0x3ec71de3 ;  /* 0x3ec71de300097882 */ /* 0x000fe20000000000 */
[----:B0-----:R-:W-:Y:S02]  /*1870*/  DMUL R44, R4, R4 ;  /* 0x00000004042c7228 */ /* 0x001fe40000000000 */
[C---:B------:R-:W-:Y:S01]  /*1880*/  DFMA R28, R30.reuse, R28, -UR6 ;  /* 0x800000061e1c7e2b */ /* 0x040fe2000800001c */
[----:B------:R-:W-:Y:S01]  /*1890*/  UMOV UR6, 0x19ddbce9 ;  /* 0x19ddbce900067882 */ /* 0x000fe20000000000 */
[----:B------:R-:W-:Y:S01]  /*18a0*/  DFMA R36, R30, R32, UR8 ;  /* 0x000000081e247e2b */ /* 0x000fe20008000020 */
[----:B------:R-:W-:Y:S01]  /*18b0*/  UMOV UR7, 0x3efa01a0 ;  /* 0x3efa01a000077882 */ /* 0x000fe20000000000 */
[----:B------:R-:W-:Y:S01]  /*18c0*/  UMOV UR8, 0x19db62a1 ;  /* 0x19db62a100087882 */ /* 0x000fe20000000000 */
[----:B------:R-:W-:Y:S01]  /*18d0*/  UMOV UR9, 0x3f2a01a0 ;  /* 0x3f2a01a000097882 */ /* 0x000fe20000000000 */
[----:B------:R-:W-:-:S02]  /*18e0*/  DFMA R44, R42, -R44, 1 ;  /* 0x3ff000002a2c742b */ /* 0x000fc4000000082c */
[C---:B------:R-:W-:Y:S01]  /*18f0*/  DFMA R32, R30.reuse, R28, UR6 ;  /* 0x000000061e207e2b */ /* 0x040fe2000800001c */
[----:B------:R-:W-:Y:S01]  /*1900*/  UMOV UR6, 0x16c15d47 ;  /* 0x16c15d4700067882 */ /* 0x000fe20000000000 */
[C---:B------:R-:W-:Y:S01]  /*1910*/  DFMA R28, R30.reuse, R36, -UR8 ;  /* 0x800000081e1c7e2b */ /* 0x040fe20008000024 */
[----:B------:R-:W-:Y:S01]  /*1920*/  UMOV UR8, 0x11110818 ;  /* 0x1111081800087882 */ /* 0x000fe20000000000 */
[----:B------:R-:W-:Y:S01]  /*1930*/  UMOV UR9, 0x3f811111 ;  /* 0x3f81111100097882 */ /* 0x000fe20000000000 */
[----:B------:R-:W-:Y:S01]  /*1940*/  UMOV UR7, 0x3f56c16c ;  /* 0x3f56c16c00077882 */ /* 0x000fe20000000000 */
[----:B------:R-:W-:Y:S01]  /*1950*/  IMAD.MOV.U32 R36, RZ, RZ, 0x0 ;  /* 0x00000000ff247424 */ /* 0x000fe200078e00ff */
[----:B------:R-:W-:Y:S01]  /*1960*/  MOV R37, 0x3fd80000 ;  /* 0x3fd8000000257802 */ /* 0x000fe20000000f00 */
[C---:B------:R-:W-:Y:S01]  /*1970*/  DFMA R32, R30.reuse, R32, -UR6 ;  /* 0x800000061e207e2b */ /* 0x040fe20008000020 */
[----:B------:R-:W-:Y:S01]  /*1980*/  UMOV UR6, 0x55555551 ;  /* 0x5555555100067882 */ /* 0x000fe20000000000 */
[----:B------:R-:W-:Y:S01]  /*1990*/  DFMA R28, R30, R28, UR8 ;  /* 0x000000081e1c7e2b */ /* 0x000fe2000800001c */
[----:B------:R-:W-:Y:S01]  /*19a0*/  UMOV UR8, 0x55555554 ;  /* 0x5555555400087882 */ /* 0x000fe20000000000 */
[----:B------:R-:W-:Y:S01]  /*19b0*/  UMOV UR9, 0x3fc55555 ;  /* 0x3fc5555500097882 */ /* 0x000fe20000000000 */
[----:B------:R-:W-:Y:S01]  /*19c0*/  UMOV UR7, 0x3fa55555 ;  /* 0x3fa5555500077882 */ /* 0x000fe20000000000 */
[----:B------:R-:W-:-:S02]  /*19d0*/  DFMA R36, R44, R36, 0.5 ;  /* 0x3fe000002c24742b */ /* 0x000fc40000000024 */
[C---:B------:R-:W-:Y:S02]  /*19e0*/  DFMA R32, R30.reuse, R32, UR6 ;  /* 0x000000061e207e2b */ /* 0x040fe40008000020 */
[----:B------:R-:W-:Y:S02]  /*19f0*/  DFMA R28, R30, R28, -UR8 ;  /* 0x800000081e1c7e2b */ /* 0x000fe4000800001c */
[----:B------:R-:W-:-:S04]  /*1a00*/  DMUL R44, R4, R44 ;  /* 0x0000002c042c7228 */ /* 0x000fc80000000000 */
[C---:B------:R-:W-:Y:S02]  /*1a10*/  DFMA R32, R30.reuse, R32, -0.5 ;  /* 0xbfe000001e20742b */ /* 0x040fe40000000020 */
[----:B------:R-:W-:Y:S02]  /*1a20*/  DFMA R28, R30, R28, RZ ;  /* 0x0000001c1e1c722b */ /* 0x000fe400000000ff */
[----:B------:R-:W-:-:S04]  /*1a30*/  DFMA R44, R36, R44, R4 ;  /* 0x0000002c242c722b */ /* 0x000fc80000000004 */
[----:B------:R-:W-:Y:S02]  /*1a40*/  DFMA R30, R30, R32, 1 ;  /* 0x3ff000001e1e742b */ /* 0x000fe40000000020 */
[----:B------:R-:W-:Y:S02]  /*1a50*/  DFMA R12, R12, R28, R12 ;  /* 0x0000001c0c0c722b */ /* 0x000fe4000000000c */
[----:B------:R-:W-:Y:S02]  /*1a60*/  DMUL R36, R42, R44 ;  /* 0x0000002c2a247228 */ /* 0x000fe40000000000 */
[----:B------:R-:W-:Y:S02]  /*1a70*/  VIADD R27, R45, 0xfff00000 ;  /* 0xfff000002d1b7836 */ /* 0x000fe40000000000 */
[----:B------:R-:W-:-:S04]  /*1a80*/  IMAD.MOV.U32 R26, RZ, RZ, R44 ;  /* 0x000000ffff1a7224 */ /* 0x000fc800078e002c */
[----:B------:R-:W-:Y:S01]  /*1a90*/  LOP3.LUT R15, R13, 0x80000000, RZ, 0x3c, !PT ;  /* 0x800000000d0f7812 */ /* 0x000fe200078e3cff */
[----:B------:R-:W-:Y:S01]  /*1aa0*/  DFMA R28, R36, -R36, R42 ;  /* 0x80000024241c722b */ /* 0x000fe2000000002a */
[----:B------:R-:W-:Y:S02]  /*1ab0*/  FSEL R32, R30, R12, !P0 ;  /* 0x0000000c1e207208 */ /* 0x000fe40004000000 */
[----:B------:R-:W-:Y:S02]  /*1ac0*/  FSEL R33, R31, R13, !P0 ;  /* 0x0000000d1f217208 */ /* 0x000fe40004000000 */
[----:B------:R-:W-:Y:S02]  /*1ad0*/  FSEL R12, R12, R30, !P0 ;  /* 0x0000001e0c0c7208 */ /* 0x000fe40004000000 */
[----:B------:R-:W-:Y:S01]  /*1ae0*/  FSEL R13, R15, R31, !P0 ;  /* 0x0000001f0f0d7208 */ /* 0x000fe20004000000 */
[----:B------:R-:W-:Y:S01]  /*1af0*/  DFMA R30, R28, R26, R36 ;  /* 0x0000001a1c1e722b */ /* 0x000fe20000000024 */
[----:B------:R-:W-:-:S02]  /*1b00*/  ISETP.GE.U32.AND P0, PT, R4, 0x7ca00000, PT ;  /* 0x7ca000000400780c */ /* 0x000fc40003f06070 */
[----:B------:R-:W-:Y:S02]  /*1b10*/  @P1 LOP3.LUT R17, R13, 0x80000000, RZ, 0x3c, !PT ;  /* 0x800000000d111812 */ /* 0x000fe400078e3cff */
[----:B------:R-:W-:-:S03]  /*1b20*/  @P1 LOP3.LUT R15, R33, 0x80000000, RZ, 0x3c, !PT ;  /* 0x80000000210f1812 */ /* 0x000fc600078e3cff */
[----:B------:R-:W-:Y:S01]  /*1b30*/  @P1 IMAD.MOV.U32 R13, RZ, RZ, R17 ;  /* 0x000000ffff0d1224 */ /* 0x000fe200078e0011 */
[----:B------:R-:W-:-:S05]  /*1b40*/  @P1 MOV R33, R15 ;  /* 0x0000000f00211202 */ /* 0x000fca0000000f00 */
[----:B------:R-:W-:Y:S05]  /*1b50*/  @!P0 BRA `(.L_x_27) ;  /* 0x0000000000288947 */ /* 0x000fea0003800000 */
[----:B------:R-:W-:Y:S01]  /*1b60*/  MOV R5, R37 ;  /* 0x0000002500057202 */ /* 0x000fe20000000f00 */
[----:B------:R-:W-:Y:S01]  /*1b70*/  IMAD.MOV.U32 R30, RZ, RZ, R44 ;  /* 0x000000ffff1e7224 */ /* 0x000fe200078e002c */
[----:B------:R-:W-:Y:S01]  /*1b80*/  MOV R26, R42 ;  /* 0x0000002a001a7202 */ /* 0x000fe20000000f00 */
[----:B------:R-:W-:Y:S01]  /*1b90*/  IMAD.MOV.U32 R31, RZ, RZ, R43 ;  /* 0x000000ffff1f7224 */ /* 0x000fe200078e002b */
[----:B------:R-:W-:Y:S01]  /*1ba0*/  MOV R2, 0x1be0 ;  /* 0x00001be000027802 */ /* 0x000fe20000000f00 */
[----:B------:R-:W-:Y:S02]  /*1bb0*/  IMAD.MOV.U32 R0, RZ, RZ, R36 ;  /* 0x000000ffff007224 */ /* 0x000fe400078e0024 */
[----:B------:R-:W-:-:S07]  /*1bc0*/  IMAD.MOV.U32 R37, RZ, RZ, R27 ;  /* 0x000000ffff257224 */ /* 0x000fce00078e001b */
[----:B------:R-:W-:Y:S05]  /*1bd0*/  CALL.REL.NOINC `($__internal_2_$__cuda_sm20_dsqrt_rn_f64_mediumpath_v1) ;  /* 0x00000020008c7944 */ /* 0x000fea0003c00000 */
[----:B------:R-:W-:Y:S01]  /*1be0*/  IMAD.MOV.U32 R30, RZ, RZ, R26 ;  /* 0x000000ffff1e7224 */ /* 0x000fe200078e001a */
[----:B------:R-:W-:-:S07]  /*1bf0*/  MOV R31, R27 ;  /* 0x0000001b001f7202 */ /* 0x000fce0000000f00 */
.L_x_27:
[----:B------:R-:W-:Y:S05]  /*1c00*/  BSYNC.RECONVERGENT B2 ;  /* 0x0000000000027941 */ /* 0x000fea0003800200 */
.L_x_26:
[----:B------:R-:W0:Y:S01]  /*1c10*/  FRND.F64.TRUNC R4, R34 ;  /* 0x0000002200047313 */ /* 0x000e22000030d800 */
[----:B------:R-:W-:Y:S01]  /*1c20*/  DMUL R26, RZ, R34 ;  /* 0x00000022ff1a7228 */ /* 0x000fe20000000000 */
[----:B------:R-:W-:Y:S01]  /*1c30*/  IMAD.MOV.U32 R17, RZ, RZ, R7 ;  /* 0x000000ffff117224 */ /* 0x000fe200078e0007 */
[----:B------:R-:W-:Y:S01]  /*1c40*/  DADD R12, RZ, R12 ;  /* 0x00000000ff0c7229 */ /* 0x000fe2000000000c */
[----:B------:R-:W-:Y:S01]  /*1c50*/  IMAD.MOV.U32 R15, RZ, RZ, R19 ;  /* 0x000000ffff0f7224 */ /* 0x000fe200078e0013 */
[----:B------:R-:W-:-:S06]  /*1c60*/  MOV R21, 0x1 ;  /* 0x0000000100157802 */ /* 0x000fcc0000000f00 */
[----:B------:R-:W-:Y:S02]  /*1c70*/  DMUL R12, R12, R30 ;  /* 0x0000001e0c0c7228 */ /* 0x000fe40000000000 */
[----:B0-----:R-:W-:-:S06]  /*1c80*/  DSETP.NEU.AND P0, PT, R34, R4, PT ;  /* 0x000000042200722a */ /* 0x001fcc0003f0d000 */
[----:B------:R-:W-:Y:S02]  /*1c90*/  FSEL R32, R26, R32, !P0 ;  /* 0x000000201a207208 */ /* 0x000fe40004000000 */
[----:B------:R-:W-:-:S06]  /*1ca0*/  FSEL R33, R27, R33, !P0 ;  /* 0x000000211b217208 */ /* 0x000fcc0004000000 */
[----:B------:R-:W-:-:S11]  /*1cb0*/  DMUL R32, R30, R32 ;  /* 0x000000201e207228 */ /* 0x000fd60000000000 */
.L_x_22:
[----:B------:R-:W-:Y:S05]  /*1cc0*/  BSYNC.RECONVERGENT B1 ;  /* 0x0000000000017941 */ /* 0x000fea0003800200 */
.L_x_21:
[----:B------:R-:W0:Y:S01]  /*1cd0*/  MUFU.RSQ64H R5, R25 ;  /* 0x0000001900057308 */ /* 0x000e220000001c00 */
[----:B------:R-:W-:Y:S01]  /*1ce0*/  VIADD R4, R25, 0xfcb00000 ;  /* 0xfcb0000019047836 */ /* 0x000fe20000000000 */
[----:B------:R-:W-:Y:S01]  /*1cf0*/  MOV R27, 0x3fd80000 ;  /* 0x3fd80000001b7802 */ /* 0x000fe20000000f00 */
[----:B------:R-:W-:Y:S01]  /*1d00*/  IMAD.MOV.U32 R26, RZ, RZ, 0x0 ;  /* 0x00000000ff1a7424 */ /* 0x000fe200078e00ff */
[----:B------:R-:W-:Y:S02]  /*1d10*/  BSSY.RECONVERGENT B1, `(.L_x_28) ;  /* 0x0000013000017945 */ /* 0x000fe40003800200 */
[----:B------:R-:W-:Y:S01]  /*1d20*/  ISETP.GE.U32.AND P0, PT, R4, 0x7ca00000, PT ;  /* 0x7ca000000400780c */ /* 0x000fe20003f06070 */
[----:B0-----:R-:W-:-:S08]  /*1d30*/  DMUL R6, R4, R4 ;  /* 0x0000000404067228 */ /* 0x001fd00000000000 */
[----:B------:R-:W-:-:S08]  /*1d40*/  DFMA R6, R24, -R6, 1 ;  /* 0x3ff000001806742b */ /* 0x000fd00000000806 */
[----:B------:R-:W-:Y:S02]  /*1d50*/  DFMA R26, R6, R26, 0.5 ;  /* 0x3fe00000061a742b */ /* 0x000fe4000000001a */
[----:B------:R-:W-:-:S08]  /*1d60*/  DMUL R6, R4, R6 ;  /* 0x0000000604067228 */ /* 0x000fd00000000000 */
[----:B------:R-:W-:-:S08]  /*1d70*/  DFMA R30, R26, R6, R4 ;  /* 0x000000061a1e722b */ /* 0x000fd00000000004 */
[----:B------:R-:W-:Y:S02]  /*1d80*/  DMUL R6, R24, R30 ;  /* 0x0000001e18067228 */ /* 0x000fe40000000000 */
[----:B------:R-:W-:Y:S02]  /*1d90*/  VIADD R37, R31, 0xfff00000 ;  /* 0xfff000001f257836 */ /* 0x000fe40000000000 */
[----:B------:R-:W-:-:S04]  /*1da0*/  IMAD.MOV.U32 R36, RZ, RZ, R30 ;  /* 0x000000ffff247224 */ /* 0x000fc800078e001e */
[----:B------:R-:W-:-:S08]  /*1db0*/  DFMA R28, R6, -R6, R24 ;  /* 0x80000006061c722b */ /* 0x000fd00000000018 */
[----:B------:R-:W-:Y:S01]  /*1dc0*/  DFMA R26, R28, R36, R6 ;  /* 0x000000241c1a722b */ /* 0x000fe20000000006 */
[----:B------:R-:W-:Y:S10]  /*1dd0*/  @!P0 BRA `(.L_x_29) ;  /* 0x0000000000188947 */ /* 0x000ff40003800000 */
[----:B------:R-:W-:Y:S01]  /*1de0*/  MOV R0, R6 ;  /* 0x0000000600007202 */ /* 0x000fe20000000f00 */
[----:B------:R-:W-:Y:S01]  /*1df0*/  IMAD.MOV.U32 R5, RZ, RZ, R7 ;  /* 0x000000ffff057224 */ /* 0x000fe200078e0007 */
[----:B------:R-:W-:Y:S01]  /*1e00*/  MOV R31, R25 ;  /* 0x00000019001f7202 */ /* 0x000fe20000000f00 */
[----:B------:R-:W-:Y:S01]  /*1e10*/  IMAD.MOV.U32 R26, RZ, RZ, R24 ;  /* 0x000000ffff1a7224 */ /* 0x000fe200078e0018 */
[----:B------:R-:W-:-:S07]  /*1e20*/  MOV R2, 0x1e40 ;  /* 0x00001e4000027802 */ /* 0x000fce0000000f00 */
[----:B------:R-:W-:Y:S05]  /*1e30*/  CALL.REL.NOINC `($__internal_2_$__cuda_sm20_dsqrt_rn_f64_mediumpath_v1) ;  /* 0x0000001c00f47944 */ /* 0x000fea0003c00000 */
.L_x_29:
[----:B------:R-:W-:Y:S05]  /*1e40*/  BSYNC.RECONVERGENT B1 ;  /* 0x0000000000017941 */ /* 0x000fea0003800200 */
.L_x_28:
[----:B------:R-:W-:-:S08]  /*1e50*/  DFMA R26, R26, R32, R24 ;  /* 0x000000201a1a722b */ /* 0x000fd00000000018 */
[----:B------:R-:W-:-:S06]  /*1e60*/  DADD R26, R26, 0.5 ;  /* 0x3fe000001a1a7429 */ /* 0x000fcc0000000000 */
[----:B------:R0:W1:Y:S01]  /*1e70*/  F2I.U32.F64.TRUNC R24, R26 ;  /* 0x0000001a00187311 */ /* 0x000062000030d000 */
[----:B------:R-:W-:Y:S05]  /*1e80*/  BRA `(.L_x_19) ;  /* 0x0000000c00b47947 */ /* 0x000fea0003800000 */
.L_x_20:
[----:B------:R-:W0:Y:S01]  /*1e90*/  F2F.F32.F64 R7, R24 ;  /* 0x0000001800077310 */ /* 0x000e220000301000 */
[----:B------:R-:W-:Y:S01]  /*1ea0*/  IMAD.MOV.U32 R5, RZ, RZ, 0x3fb75b84 ;  /* 0x3fb75b84ff057424 */ /* 0x000fe200078e00ff */
[----:B------:R-:W-:Y:S01]  /*1eb0*/  UMOV UR6, 0xfefa39ef ;  /* 0xfefa39ef00067882 */ /* 0x000fe20000000000 */
[----:B------:R-:W-:Y:S01]  /*1ec0*/  UMOV UR7, 0x3fe62e42 ;  /* 0x3fe62e4200077882 */ /* 0x000fe20000000000 */
[----:B------:R-:W-:Y:S04]  /*1ed0*/  BSSY.RECONVERGENT B1, `(.L_x_30) ;  /* 0x00000e5000017945 */ /* 0x000fe80003800200 */
[----:B0-----:R-:W0:Y:S01]  /*1ee0*/  MUFU.LG2 R2, R7 ;  /* 0x0000000700027308 */ /* 0x001e220000000c00 */
[C---:B------:R-:W-:Y:S01]  /*1ef0*/  FADD R0, R7.reuse, -0.12400979548692703247 ;  /* 0xbdfdf8d907007421 */ /* 0x040fe20000000000 */
[----:B------:R-:W-:-:S06]  /*1f00*/  FADD R26, R7, -1.9738116264343261719 ;  /* 0xbffca5dc071a7421 */ /* 0x000fcc0000000000 */
[----:B------:R-:W1:Y:S08]  /*1f10*/  MUFU.RSQ R0, R0 ;  /* 0x0000000000007308 */ /* 0x000e700000001400 */
[----:B------:R-:W2:Y:S08]  /*1f20*/  MUFU.RSQ R26, R26 ;  /* 0x0000001a001a7308 */ /* 0x000eb00000001400 */
[----:B0-----:R-:W0:Y:S01]  /*1f30*/  F2F.F64.F32 R2, R2 ;  /* 0x0000000200027310 */ /* 0x001e220000201800 */
[----:B-1----:R-:W-:-:S07]  /*1f40*/  FFMA R6, R0, R5, 0.00025361074949614703655 ;  /* 0x3984f70f00067423 */ /* 0x002fce0000000005 */
[----:B------:R1:W3:Y:S01]  /*1f50*/  MUFU.RCP R5, R6 ;  /* 0x0000000600057308 */ /* 0x0002e20000001000 */
[----:B0-----:R-:W-:Y:S01]  /*1f60*/  DMUL R24, R2, UR6 ;  /* 0x0000000602187c28 */ /* 0x001fe20008000000 */
[----:B------:R-:W-:-:S06]  /*1f70*/  IMAD.MOV.U32 R3, RZ, RZ, 0x3e5807d3 ;  /* 0x3e5807d3ff037424 */ /* 0x000fcc00078e00ff */
[----:B------:R1:W0:Y:S01]  /*1f80*/  F2F.F32.F64 R4, R24 ;  /* 0x0000001800047310 */ /* 0x0002220000301000 */
[----:B--2---:R-:W-:-:S07]  /*1f90*/  FFMA R3, R26, R3, 0.94201731681823730469 ;  /* 0x3f71280c1a037423 */ /* 0x004fce0000000003 */
.L_x_39:
[----:B------:R-:W-:Y:S01]  /*1fa0*/  SHF.R.U32.HI R0, RZ, 0x2, R15 ;  /* 0x00000002ff007819 */ /* 0x000fe2000001160f */
[----:B------:R-:W-:Y:S01]  /*1fb0*/  UMOV UR6, 0xfefa39ef ;  /* 0xfefa39ef00067882 */ /* 0x000fe20000000000 */
[----:B------:R-:W-:Y:S01]  /*1fc0*/  SHF.L.U32 R2, R19, 0x4, RZ ;  /* 0x0000000413027819 */ /* 0x000fe200000006ff */
[----:B------:R-:W-:Y:S01]  /*1fd0*/  UMOV UR7, 0x3fe62e42 ;  /* 0x3fe62e4200077882 */ /* 0x000fe20000000000 */
[----:B------:R-:W-:Y:S01]  /*1fe0*/  LOP3.LUT R0, R0, R15, RZ, 0x3c, !PT ;  /* 0x0000000f00007212 */ /* 0x000fe200078e3cff */
[----:B------:R-:W-:Y:S04]  /*1ff0*/  BSSY.RECONVERGENT B2, `(.L_x_31) ;  /* 0x00000bc000027945 */ /* 0x000fe80003800200 */
[----:B------:R-:W-:-:S05]  /*2000*/  IMAD.SHL.U32 R15, R0, 0x2, RZ ;  /* 0x00000002000f7824 */ /* 0x000fca00078e00ff */
[----:B------:R-:W-:Y:S01]  /*2010*/  LOP3.LUT R15, R19, R2, R15, 0x96, !PT ;  /* 0x00000002130f7212 */ /* 0x000fe200078e960f */
[----:B------:R-:W-:-:S03]  /*2020*/  IMAD.MOV.U32 R2, RZ, RZ, R18 ;  /* 0x000000ffff027224 */ /* 0x000fc600078e0012 */
[----:B------:R-:W-:Y:S02]  /*2030*/  LOP3.LUT R18, R15, R0, RZ, 0x3c, !PT ;  /* 0x000000000f127212 */ /* 0x000fe400078e3cff */
[----:B------:R-:W-:Y:S02]  /*2040*/  MOV R15, 0x2f800000 ;  /* 0x2f800000000f7802 */ /* 0x000fe40000000f00 */
[C---:B------:R-:W-:Y:S01]  /*2050*/  IADD3 R0, PT, PT, R14.reuse, 0x587c5, R18 ;  /* 0x000587c50e007810 */ /* 0x040fe20007ffe012 */
[----:B------:R-:W-:-:S03]  /*2060*/  VIADD R14, R14, 0xb0f8a ;  /* 0x000b0f8a0e0e7836 */ /* 0x000fc60000000000 */
[----:B------:R-:W-:-:S05]  /*2070*/  I2FP.F32.U32 R0, R0 ;  /* 0x0000000000007245 */ /* 0x000fca0000201000 */
[----:B------:R-:W-:-:S06]  /*2080*/  FFMA R15, R0, R15, 1.1641532182693481445e-10 ;  /* 0x2f000000000f7423 */ /* 0x000fcc000000000f */
[----:B------:R-:W2:Y:S02]  /*2090*/  MUFU.RSQ R15, R15 ;  /* 0x0000000f000f7308 */ /* 0x000ea40000001400 */
[----:B--2---:R-:W-:-:S06]  /*20a0*/  FADD R26, R15, -1 ;  /* 0xbf8000000f1a7421 */ /* 0x004fcc0000000000 */
[----:B-1----:R-:W1:Y:S08]  /*20b0*/  MUFU.LG2 R24, R26 ;  /* 0x0000001a00187308 */ /* 0x002e700000000c00 */
[----:B-1----:R-:W1:Y:S02]  /*20c0*/  F2F.F64.F32 R24, R24 ;  /* 0x0000001800187310 */ /* 0x002e640000201800 */
[----:B-1----:R-:W-:Y:S01]  /*20d0*/  DMUL R28, R24, UR6 ;  /* 0x00000006181c7c28 */ /* 0x002fe20008000000 */
[----:B------:R-:W-:Y:S01]  /*20e0*/  UMOV UR6, 0x652b82fe ;  /* 0x652b82fe00067882 */ /* 0x000fe20000000000 */
[----:B------:R-:W-:-:S08]  /*20f0*/  UMOV UR7, 0x3ff71547 ;  /* 0x3ff7154700077882 */ /* 0x000fd00000000000 */
[----:B------:R-:W1:Y:S02]  /*2100*/  F2F.F32.F64 R28, R28 ;  /* 0x0000001c001c7310 */ /* 0x000e640000301000 */
[----:B-1----:R-:W-:-:S04]  /*2110*/  FADD R0, R3, R28 ;  /* 0x0000001c03007221 */ /* 0x002fc80000000000 */
[----:B---3--:R-:W-:-:S04]  /*2120*/  FFMA R0, -R5, R0, R7 ;  /* 0x0000000005007223 */ /* 0x008fc80000000107 */
[----:B------:R-:W1:Y:S02]  /*2130*/  FRND.FLOOR R38, R0 ;  /* 0x0000000000267307 */ /* 0x000e640000205000 */
[----:B-1----:R-:W-:Y:S01]  /*2140*/  FADD R30, R38, 1 ;  /* 0x3f800000261e7421 */ /* 0x002fe20000000000 */
[----:B------:R-:W-:-:S03]  /*2150*/  FADD R25, R7, -R38 ;  /* 0x8000002607197221 */ /* 0x000fc60000000000 */
[----:B------:R-:W-:Y:S01]  /*2160*/  FADD R26, R7, -R30 ;  /* 0x8000001e071a7221 */ /* 0x000fe20000000000 */
[C-C-:B------:R-:W-:Y:S01]  /*2170*/  FFMA R31, R6.reuse, R25, -R3.reuse ;  /* 0x00000019061f7223 */ /* 0x140fe20000000803 */
[----:B------:R-:W1:Y:S02]  /*2180*/  F2I.TRUNC.NTZ R30, R30 ;  /* 0x0000001e001e7305 */ /* 0x000e64000020f100 */
[----:B------:R-:W-:-:S06]  /*2190*/  FFMA R15, R6, R26, -R3 ;  /* 0x0000001a060f7223 */ /* 0x000fcc0000000803 */
[----:B------:R-:W2:Y:S01]  /*21a0*/  F2F.F64.F32 R24, R31 ;  /* 0x0000001f00187310 */ /* 0x000ea20000201800 */
[----:B-1----:R-:W-:-:S07]  /*21b0*/  ISETP.GE.AND P0, PT, R30, 0x9, PT ;  /* 0x000000091e00780c */ /* 0x002fce0003f06270 */
[----:B------:R1:W3:Y:S01]  /*21c0*/  F2F.F64.F32 R26, R15 ;  /* 0x0000000f001a7310 */ /* 0x0002e20000201800 */
[----:B--2---:R-:W-:Y:S01]  /*21d0*/  DMUL R24, R24, UR6 ;  /* 0x0000000618187c28 */ /* 0x004fe20008000000 */
[----:B-1----:R-:W-:-:S04]  /*21e0*/  SHF.R.U32.HI R15, RZ, 0x2, R16 ;  /* 0x00000002ff0f7819 */ /* 0x002fc80000011610 */
[----:B------:R-:W-:Y:S01]  /*21f0*/  LOP3.LUT R15, R15, R16, RZ, 0x3c, !PT ;  /* 0x000000100f0f7212 */ /* 0x000fe200078e3cff */
[----:B------:R-:W-:Y:S01]  /*2200*/  IMAD.SHL.U32 R16, R18, 0x10, RZ ;  /* 0x0000001012107824 */ /* 0x000fe200078e00ff */
[----:B---3--:R-:W-:-:S03]  /*2210*/  DMUL R26, R26, UR6 ;  /* 0x000000061a1a7c28 */ /* 0x008fc60008000000 */
[----:B------:R1:W2:Y:S08]  /*2220*/  F2F.F32.F64 R24, R24 ;  /* 0x0000001800187310 */ /* 0x0002b00000301000 */
[----:B------:R-:W3:Y:S01]  /*2230*/  F2F.F32.F64 R26, R26 ;  /* 0x0000001a001a7310 */ /* 0x000ee20000301000 */
[----:B-1----:R-:W-:-:S07]  /*2240*/  I2FP.F32.S32 R25, R30 ;  /* 0x0000001e00197245 */ /* 0x002fce0000201400 */
[----:B--2---:R1:W2:Y:S08]  /*2250*/  MUFU.EX2 R29, R24 ;  /* 0x00000018001d7308 */ /* 0x0042b00000000800 */
[----:B---3--:R3:W4:Y:S01]  /*2260*/  MUFU.EX2 R28, R26 ;  /* 0x0000001a001c7308 */ /* 0x0087220000000800 */
[----:B-1----:R-:W-:-:S05]  /*2270*/  IMAD.SHL.U32 R24, R15, 0x2, RZ ;  /* 0x000000020f187824 */ /* 0x002fca00078e00ff */
[----:B------:R-:W-:Y:S02]  /*2280*/  LOP3.LUT R15, R15, R24, R16, 0x96, !PT ;  /* 0x000000180f0f7212 */ /* 0x000fe400078e9610 */
[----:B------:R-:W1:Y:S01]  /*2290*/  F2F.F64.F32 R24, |R25| ;  /* 0x4000001900187310 */ /* 0x000e620000201800 */
[----:B--2---:R-:W-:Y:S01]  /*22a0*/  FADD R29, R29, 1 ;  /* 0x3f8000001d1d7421 */ /* 0x004fe20000000000 */
[----:B---3--:R-:W-:Y:S02]  /*22b0*/  LOP3.LUT R26, R15, R18, RZ, 0x3c, !PT ;  /* 0x000000120f1a7212 */ /* 0x008fe400078e3cff */
[----:B------:R-:W-:Y:S01]  /*22c0*/  MOV R15, R17 ;  /* 0x00000011000f7202 */ /* 0x000fe20000000f00 */
[----:B------:R-:W-:Y:S01]  /*22d0*/  FMUL R29, R29, R29 ;  /* 0x0000001d1d1d7220 */ /* 0x000fe20000400000 */
[----:B------:R-:W-:Y:S01]  /*22e0*/  IMAD.MOV.U32 R17, RZ, RZ, R19 ;  /* 0x000000ffff117224 */ /* 0x000fe200078e0013 */
[----:B------:R-:W-:Y:S01]  /*22f0*/  MOV R19, R26 ;  /* 0x0000001a00137202 */ /* 0x000fe20000000f00 */
[----:B----4-:R-:W-:-:S03]  /*2300*/  FADD R28, R28, 1 ;  /* 0x3f8000001c1c7421 */ /* 0x010fc60000000000 */
[----:B------:R-:W-:Y:S01]  /*2310*/  MUFU.RCP R29, R29 ;  /* 0x0000001d001d7308 */ /* 0x000fe20000001000 */
[----:B------:R-:W-:-:S07]  /*2320*/  FMUL R28, R28, R28 ;  /* 0x0000001c1c1c7220 */ /* 0x000fce0000400000 */
[----:B------:R-:W2:Y:S02]  /*2330*/  MUFU.RCP R28, R28 ;  /* 0x0000001c001c7308 */ /* 0x000ea40000001000 */
[----:B--2---:R-:W-:Y:S01]  /*2340*/  FADD R16, R28, -R29 ;  /* 0x8000001d1c107221 */ /* 0x004fe20000000000 */
[----:B-1----:R-:W-:Y:S06]  /*2350*/  @!P0 BRA `(.L_x_32) ;  /* 0x0000000800048947 */ /* 0x002fec0003800000 */
[----:B------:R-:W1:Y:S01]  /*2360*/  MUFU.RCP64H R29, R25 ;  /* 0x00000019001d7308 */ /* 0x000e620000001800 */
[----:B------:R-:W-:Y:S01]  /*2370*/  VIADD R28, R25, 0x300402 ;  /* 0x00300402191c7836 */ /* 0x000fe20000000000 */
[----:B------:R-:W-:Y:S04]  /*2380*/  BSSY.RECONVERGENT B3, `(.L_x_33) ;  /* 0x0000010000037945 */ /* 0x000fe80003800200 */
[----:B------:R-:W-:Y:S01]  /*2390*/  FSETP.GEU.AND P0, PT, |R28|, 5.8789094863358348022e-39, PT ;  /* 0x004004021c00780b */ /* 0x000fe20003f0e200 */
[----:B-1----:R-:W-:-:S08]  /*23a0*/  DFMA R26, -R24, R28, 1 ;  /* 0x3ff00000181a742b */ /* 0x002fd0000000011c */
[----:B------:R-:W-:-:S08]  /*23b0*/  DFMA R26, R26, R26, R26 ;  /* 0x0000001a1a1a722b */ /* 0x000fd0000000001a */
[----:B------:R-:W-:-:S08]  /*23c0*/  DFMA R26, R28, R26, R28 ;  /* 0x0000001a1c1a722b */ /* 0x000fd0000000001c */
[----:B------:R-:W-:-:S08]  /*23d0*/  DFMA R30, -R24, R26, 1 ;  /* 0x3ff00000181e742b */ /* 0x000fd0000000011a */
[----:B------:R-:W-:Y:S01]  /*23e0*/  DFMA R30, R26, R30, R26 ;  /* 0x0000001e1a1e722b */ /* 0x000fe2000000001a */
[----:B------:R-:W-:Y:S10]  /*23f0*/  @P0 BRA `(.L_x_34) ;  /* 0x0000000000200947 */ /* 0x000ff40003800000 */
[----:B------:R-:W-:Y:S01]  /*2400*/  LOP3.LUT R35, R25, 0x7fffffff, RZ, 0xc0, !PT ;  /* 0x7fffffff19237812 */ /* 0x000fe200078ec0ff */
[----:B------:R-:W-:Y:S01]  /*2410*/  IMAD.MOV.U32 R26, RZ, RZ, R24 ;  /* 0x000000ffff1a7224 */ /* 0x000fe200078e0018 */
[----:B------:R-:W-:Y:S02]  /*2420*/  MOV R27, R25 ;  /* 0x00000019001b7202 */ /* 0x000fe40000000f00 */
[----:B------:R-:W-:Y:S01]  /*2430*/  MOV R34, 0x2460 ;  /* 0x0000246000227802 */ /* 0x000fe20000000f00 */
[----:B------:R-:W-:-:S07]  /*2440*/  VIADD R35, R35, 0xfff00000 ;  /* 0xfff0000023237836 */ /* 0x000fce0000000000 */
[----:B0-----:R-:W-:Y:S05]  /*2450*/  CALL.REL.NOINC `($__internal_0_$__cuda_sm20_dblrcp_rn_slowpath_v3) ;  /* 0x00000010005c7944 */ /* 0x001fea0003c00000 */
[----:B------:R-:W-:Y:S01]  /*2460*/  IMAD.MOV.U32 R30, RZ, RZ, R28 ;  /* 0x000000ffff1e7224 */ /* 0x000fe200078e001c */
[----:B------:R-:W-:-:S07]  /*2470*/  MOV R31, R29 ;  /* 0x0000001d001f7202 */ /* 0x000fce0000000f00 */
.L_x_34:
[----:B------:R-:W-:Y:S05]  /*2480*/  BSYNC.RECONVERGENT B3 ;  /* 0x0000000000037941 */ /* 0x000fea0003800200 */
.L_x_33:
[----:B------:R-:W-:Y:S01]  /*2490*/  DMUL R32, R30, R30 ;  /* 0x0000001e1e207228 */ /* 0x000fe20000000000 */
[----:B------:R-:W-:Y:S01]  /*24a0*/  IMAD.MOV.U32 R26, RZ, RZ, -0x6d8c7041 ;  /* 0x92738fbfff1a7424 */ /* 0x000fe200078e00ff */
[----:B------:R-:W-:Y:S01]  /*24b0*/  UMOV UR6, 0x34783f9 ;  /* 0x034783f900067882 */ /* 0x000fe20000000000 */
[----:B------:R-:W-:Y:S01]  /*24c0*/  IMAD.MOV.U32 R27, RZ, RZ, 0x3f4b68b9 ;  /* 0x3f4b68b9ff1b7424 */ /* 0x000fe200078e00ff */
[----:B------:R-:W-:Y:S01]  /*24d0*/  UMOV UR7, 0x3f5ac321 ;  /* 0x3f5ac32100077882 */ /* 0x000fe20000000000 */
[----:B------:R-:W-:Y:S01]  /*24e0*/  ISETP.GT.AND P0, PT, R25, 0xfffff, PT ;  /* 0x000fffff1900780c */ /* 0x000fe20003f04270 */
[--C-:B------:R-:W-:Y:S01]  /*24f0*/  IMAD.MOV.U32 R29, RZ, RZ, R25.reuse ;  /* 0x000000ffff1d7224 */ /* 0x100fe200078e0019 */
[----:B------:R-:W-:Y:S01]  /*2500*/  MOV R28, R24 ;  /* 0x00000018001c7202 */ /* 0x000fe20000000f00 */
[----:B------:R-:W-:Y:S01]  /*2510*/  IMAD.MOV.U32 R43, RZ, RZ, R25 ;  /* 0x000000ffff2b7224 */ /* 0x000fe200078e0019 */
[----:B------:R-:W-:Y:S01]  /*2520*/  DFMA R26, R32, -UR6, R26 ;  /* 0x80000006201a7c2b */ /* 0x000fe2000800001a */
[----:B------:R-:W-:Y:S01]  /*2530*/  UMOV UR6, 0x1e4f7b8c ;  /* 0x1e4f7b8c00067882 */ /* 0x000fe20000000000 */
[----:B------:R-:W-:Y:S01]  /*2540*/  UMOV UR7, 0x3f4380d0 ;  /* 0x3f4380d000077882 */ /* 0x000fe20000000000 */
[----:B------:R-:W-:Y:S01]  /*2550*/  BSSY.RECONVERGENT B3, `(.L_x_35) ;  /* 0x000005b000037945 */ /* 0x000fe20003800200 */
[----:B------:R-:W-:-:S04]  /*2560*/  IMAD.MOV.U32 R40, RZ, RZ, -0x3ff ;  /* 0xfffffc01ff287424 */ /* 0x000fc800078e00ff */
[----:B------:R-:W-:Y:S01]  /*2570*/  DFMA R26, R32, R26, -UR6 ;  /* 0x80000006201a7e2b */ /* 0x000fe2000800001a */
[----:B------:R-:W-:Y:S01]  /*2580*/  UMOV UR6, 0xa29f7264 ;  /* 0xa29f726400067882 */ /* 0x000fe20000000000 */
[----:B------:R-:W-:Y:S01]  /*2590*/  UMOV UR7, 0x3f4a019f ;  /* 0x3f4a019f00077882 */ /* 0x000fe20000000000 */
[----:B------:R-:W-:Y:S01]  /*25a0*/  @!P0 DMUL R28, R24, 1.80143985094819840000e+16 ;  /* 0x43500000181c8828 */ /* 0x000fe20000000000 */
[----:B------:R-:W-:-:S04]  /*25b0*/  @!P0 IMAD.MOV.U32 R40, RZ, RZ, -0x435 ;  /* 0xfffffbcbff288424 */ /* 0x000fc800078e00ff */
[----:B------:R-:W-:Y:S01]  /*25c0*/  DFMA R26, R32, R26, UR6 ;  /* 0x00000006201a7e2b */ /* 0x000fe2000800001a */
[----:B------:R-:W-:Y:S01]  /*25d0*/  UMOV UR6, 0x16b2acec ;  /* 0x16b2acec00067882 */ /* 0x000fe20000000000 */
[----:B------:R-:W-:-:S03]  /*25e0*/  UMOV UR7, 0x3f66c16c ;  /* 0x3f66c16c00077882 */ /* 0x000fc60000000000 */
[----:B------:R-:W-:-:S03]  /*25f0*/  @!P0 MOV R43, R29 ;  /* 0x0000001d002b8202 */ /* 0x000fc60000000f00 */
[----:B------:R-:W-:Y:S01]  /*2600*/  DFMA R26, R32, R26, -UR6 ;  /* 0x80000006201a7e2b */ /* 0x000fe2000800001a */
[----:B------:R-:W-:Y:S01]  /*2610*/  UMOV UR6, 0x55555545 ;  /* 0x5555554500067882 */ /* 0x000fe20000000000 */
[----:B------:R-:W-:-:S06]  /*2620*/  UMOV UR7, 0x3fb55555 ;  /* 0x3fb5555500077882 */ /* 0x000fcc0000000000 */
[----:B------:R-:W-:Y:S01]  /*2630*/  DFMA R26, R32, R26, UR6 ;  /* 0x00000006201a7e2b */ /* 0x000fe2000800001a */
[----:B------:R-:W-:Y:S01]  /*2640*/  UMOV UR6, 0xc864beae ;  /* 0xc864beae00067882 */ /* 0x000fe20000000000 */
[----:B------:R-:W-:Y:S01]  /*2650*/  VIADD R32, R43, 0xffffffff ;  /* 0xffffffff2b207836 */ /* 0x000fe20000000000 */
[----:B------:R-:W-:-:S04]  /*2660*/  UMOV UR7, 0x3fed67f1 ;  /* 0x3fed67f100077882 */ /* 0x000fc80000000000 */
[----:B------:R-:W-:Y:S01]  /*2670*/  ISETP.GT.U32.AND P1, PT, R32, 0x7feffffe, PT ;  /* 0x7feffffe2000780c */ /* 0x000fe20003f24070 */
[----:B------:R-:W-:Y:S01]  /*2680*/  DFMA R26, R26, R30, UR6 ;  /* 0x000000061a1a7e2b */ /* 0x000fe2000800001e */
[----:B------:R-:W-:Y:S01]  /*2690*/  MOV R30, R24 ;  /* 0x00000018001e7202 */ /* 0x000fe20000000f00 */
[----:B------:R-:W-:-:S10]  /*26a0*/  @!P0 IMAD.MOV.U32 R30, RZ, RZ, R28 ;  /* 0x000000ffff1e8224 */ /* 0x000fd400078e001c */
[----:B------:R-:W-:Y:S05]  /*26b0*/  @P1 BRA `(.L_x_36) ;  /* 0x0000000000f81947 */ /* 0x000fea0003800000 */
[----:B------:R-:W-:Y:S01]  /*26c0*/  LOP3.LUT R28, R43, 0xfffff, RZ, 0xc0, !PT ;  /* 0x000fffff2b1c7812 */ /* 0x000fe200078ec0ff */
[----:B------:R-:W-:Y:S01]  /*26d0*/  UMOV UR6, 0x3ae80f1e ;  /* 0x3ae80f1e00067882 */ /* 0x000fe20000000000 */
[----:B------:R-:W-:Y:S02]  /*26e0*/  UMOV UR7, 0x3eb1380b ;  /* 0x3eb1380b00077882 */ /* 0x000fe40000000000 */
[----:B------:R-:W-:Y:S01]  /*26f0*/  LOP3.LUT R31, R28, 0x3ff00000, RZ, 0xfc, !PT ;  /* 0x3ff000001c1f7812 */ /* 0x000fe200078efcff */
[----:B------:R-:W-:-:S03]  /*2700*/  IMAD.MOV.U32 R28, RZ, RZ, RZ ;  /* 0x000000ffff1c7224 */ /* 0x000fc600078e00ff */
[----:B------:R-:W-:-:S13]  /*2710*/  ISETP.GE.U32.AND P0, PT, R31, 0x3ff6a09f, PT ;  /* 0x3ff6a09f1f00780c */ /* 0x000fda0003f06070 */
[----:B------:R-:W-:-:S05]  /*2720*/  @P0 IADD3 R29, PT, PT, R31, -0x100000, RZ ;  /* 0xfff000001f1d0810 */ /* 0x000fca0007ffe0ff */
[----:B------:R-:W-:-:S06]  /*2730*/  @P0 IMAD.MOV.U32 R31, RZ, RZ, R29 ;  /* 0x000000ffff1f0224 */ /* 0x000fcc00078e001d */
[C---:B------:R-:W-:Y:S02]  /*2740*/  DADD R36, R30.reuse, 1 ;  /* 0x3ff000001e247429 */ /* 0x040fe40000000000 */
[----:B------:R-:W-:-:S04]  /*2750*/  DADD R30, R30, -1 ;  /* 0xbff000001e1e7429 */ /* 0x000fc80000000000 */
[----:B------:R-:W1:Y:S02]  /*2760*/  MUFU.RCP64H R29, R37 ;  /* 0x00000025001d7308 */ /* 0x000e640000001800 */
[----:B-1----:R-:W-:Y:S01]  /*2770*/  DFMA R32, -R36, R28, 1 ;  /* 0x3ff000002420742b */ /* 0x002fe2000000011c */
[----:B------:R-:W-:Y:S01]  /*2780*/  MOV R36, 0x8b7a8b04 ;  /* 0x8b7a8b0400247802 */ /* 0x000fe20000000f00 */
[----:B------:R-:W-:-:S06]  /*2790*/  IMAD.MOV.U32 R37, RZ, RZ, 0x3ed0ee25 ;  /* 0x3ed0ee25ff257424 */ /* 0x000fcc00078e00ff */
[----:B------:R-:W-:-:S08]  /*27a0*/  DFMA R32, R32, R32, R32 ;  /* 0x000000202020722b */ /* 0x000fd00000000020 */
[----:B------:R-:W-:-:S08]  /*27b0*/  DFMA R32, R28, R32, R28 ;  /* 0x000000201c20722b */ /* 0x000fd0000000001c */
[----:B------:R-:W-:-:S08]  /*27c0*/  DMUL R28, R30, R32 ;  /* 0x000000201e1c7228 */ /* 0x000fd00000000000 */
[----:B------:R-:W-:-:S08]  /*27d0*/  DFMA R28, R30, R32, R28 ;  /* 0x000000201e1c722b */ /* 0x000fd0000000001c */
[----:B------:R-:W-:-:S08]  /*27e0*/  DADD R34, R30, -R28 ;  /* 0x000000001e227229 */ /* 0x000fd0000000081c */
[----:B------:R-:W-:-:S08]  /*27f0*/  DADD R34, R34, R34 ;  /* 0x0000000022227229 */ /* 0x000fd00000000022 */
[-C--:B------:R-:W-:Y:S02]  /*2800*/  DFMA R34, R30, -R28.reuse, R34 ;  /* 0x8000001c1e22722b */ /* 0x080fe40000000022 */
[----:B------:R-:W-:-:S06]  /*2810*/  DMUL R30, R28, R28 ;  /* 0x0000001c1c1e7228 */ /* 0x000fcc0000000000 */
[----:B------:R-:W-:Y:S02]  /*2820*/  DMUL R34, R32, R34 ;  /* 0x0000002220227228 */ /* 0x000fe40000000000 */
[----:B------:R-:W-:Y:S01]  /*2830*/  DFMA R36, R30, UR6, R36 ;  /* 0x000000061e247c2b */ /* 0x000fe20008000024 */
[----:B------:R-:W-:Y:S01]  /*2840*/  UMOV UR6, 0x9f02676f ;  /* 0x9f02676f00067882 */ /* 0x000fe20000000000 */
[----:B------:R-:W-:Y:S01]  /*2850*/  UMOV UR7, 0x3ef3b266 ;  /* 0x3ef3b26600077882 */ /* 0x000fe20000000000 */
[----:B------:R-:W-:Y:S02]  /*2860*/  LEA.HI R32, R43, R40, RZ, 0xc ;  /* 0x000000282b207211 */ /* 0x000fe400078f60ff */
[----:B------:R-:W-:-:S03]  /*2870*/  MOV R33, 0x43300000 ;  /* 0x4330000000217802 */ /* 0x000fc60000000f00 */
[----:B------:R-:W-:Y:S01]  /*2880*/  DFMA R36, R30, R36, UR6 ;  /* 0x000000061e247e2b */ /* 0x000fe20008000024 */
[----:B------:R-:W-:Y:S01]  /*2890*/  UMOV UR6, 0xa9ab0956 ;  /* 0xa9ab095600067882 */ /* 0x000fe20000000000 */
[----:B------:R-:W-:Y:S01]  /*28a0*/  UMOV UR7, 0x3f1745cb ;  /* 0x3f1745cb00077882 */ /* 0x000fe20000000000 */
[----:B------:R-:W-:-:S05]  /*28b0*/  @P0 VIADD R32, R32, 0x1 ;  /* 0x0000000120200836 */ /* 0x000fca0000000000 */
[----:B------:R-:W-:Y:S01]  /*28c0*/  DFMA R36, R30, R36, UR6 ;  /* 0x000000061e247e2b */ /* 0x000fe20008000024 */
[----:B------:R-:W-:Y:S01]  /*28d0*/  UMOV UR6, 0x2d1b5154 ;  /* 0x2d1b515400067882 */ /* 0x000fe20000000000 */
[----:B------:R-:W-:Y:S01]  /*28e0*/  UMOV UR7, 0x3f3c71c7 ;  /* 0x3f3c71c700077882 */ /* 0x000fe20000000000 */
[----:B------:R-:W-:-:S05]  /*28f0*/  LOP3.LUT R32, R32, 0x80000000, RZ, 0x3c, !PT ;  /* 0x8000000020207812 */ /* 0x000fca00078e3cff */
[----:B------:R-:W-:Y:S01]  /*2900*/  DFMA R36, R30, R36, UR6 ;  /* 0x000000061e247e2b */ /* 0x000fe20008000024 */
[----:B------:R-:W-:Y:S01]  /*2910*/  UMOV UR6, 0x923be72d ;  /* 0x923be72d00067882 */ /* 0x000fe20000000000 */
[----:B------:R-:W-:-:S06]  /*2920*/  UMOV UR7, 0x3f624924 ;  /* 0x3f62492400077882 */ /* 0x000fcc0000000000 */
        /* <DEDUP_REMOVED lines=8> */
[----:B------:R-:W-:Y:S02]  /*29b0*/  UMOV UR7, 0x43300000 ;  /* 0x4330000000077882 */ /* 0x000fe40000000000 */
[----:B------:R-:W-:Y:S01]  /*29c0*/  DADD R32, R32, -UR6 ;  /* 0x8000000620207e29 */ /* 0x000fe20008000000 */
[----:B------:R-:W-:Y:S01]  /*29d0*/  UMOV UR6, 0xfefa39ef ;  /* 0xfefa39ef00067882 */ /* 0x000fe20000000000 */
[----:B------:R-:W-:Y:S02]  /*29e0*/  UMOV UR7, 0x3fe62e42 ;  /* 0x3fe62e4200077882 */ /* 0x000fe40000000000 */
[----:B------:R-:W-:-:S04]  /*29f0*/  DMUL R42, R30, R42 ;  /* 0x0000002a1e2a7228 */ /* 0x000fc80000000000 */
[----:B------:R-:W-:-:S04]  /*2a00*/  DFMA R36, R32, UR6, R28 ;  /* 0x0000000620247c2b */ /* 0x000fc8000800001c */
[----:B------:R-:W-:-:S04]  /*2a10*/  DFMA R34, R28, R42, R34 ;  /* 0x0000002a1c22722b */ /* 0x000fc80000000022 */
[----:B------:R-:W-:Y:S01]  /*2a20*/  DFMA R30, R32, -UR6, R36 ;  /* 0x80000006201e7c2b */ /* 0x000fe20008000024 */
[----:B------:R-:W-:Y:S01]  /*2a30*/  UMOV UR6, 0x3b39803f ;  /* 0x3b39803f00067882 */ /* 0x000fe20000000000 */
[----:B------:R-:W-:-:S06]  /*2a40*/  UMOV UR7, 0x3c7abc9e ;  /* 0x3c7abc9e00077882 */ /* 0x000fcc0000000000 */
[----:B------:R-:W-:-:S08]  /*2a50*/  DADD R30, -R28, R30 ;  /* 0x000000001c1e7229 */ /* 0x000fd0000000011e */
[----:B------:R-:W-:-:S08]  /*2a60*/  DADD R30, R34, -R30 ;  /* 0x00000000221e7229 */ /* 0x000fd0000000081e */
[----:B------:R-:W-:-:S08]  /*2a70*/  DFMA R30, R32, UR6, R30 ;  /* 0x00000006201e7c2b */ /* 0x000fd0000800001e */
[----:B------:R-:W-:Y:S01]  /*2a80*/  DADD R30, R36, R30 ;  /* 0x00000000241e7229 */ /* 0x000fe2000000001e */
[----:B------:R-:W-:Y:S10]  /*2a90*/  BRA `(.L_x_37) ;  /* 0x0000000000187947 */ /* 0x000ff40003800000 */
.L_x_36:
[----:B------:R-:W-:Y:S01]  /*2aa0*/  IMAD.MOV.U32 R30, RZ, RZ, 0x0 ;  /* 0x00000000ff1e7424 */ /* 0x000fe200078e00ff */
[----:B------:R-:W-:Y:S01]  /*2ab0*/  LOP3.LUT P0, RZ, R29, 0x7fffffff, RZ, 0xc0, !PT ;  /* 0x7fffffff1dff7812 */ /* 0x000fe2000780c0ff */
[----:B------:R-:W-:-:S06]  /*2ac0*/  IMAD.MOV.U32 R31, RZ, RZ, 0x7ff00000 ;  /* 0x7ff00000ff1f7424 */ /* 0x000fcc00078e00ff */
[----:B------:R-:W-:-:S10]  /*2ad0*/  DFMA R30, R28, R30, +INF ;  /* 0x7ff000001c1e742b */ /* 0x000fd4000000001e */
[----:B------:R-:W-:Y:S02]  /*2ae0*/  FSEL R30, R30, RZ, P0 ;  /* 0x000000ff1e1e7208 */ /* 0x000fe40000000000 */
[----:B------:R-:W-:-:S07]  /*2af0*/  FSEL R31, R31, -QNAN , P0 ;  /* 0xfff000001f1f7808 */ /* 0x000fce0000000000 */
.L_x_37:
[----:B------:R-:W-:Y:S05]  /*2b00*/  BSYNC.RECONVERGENT B3 ;  /* 0x0000000000037941 */ /* 0x000fea0003800200 */
.L_x_35:
[----:B------:R-:W-:Y:S02]  /*2b10*/  DMUL R30, R30, 0.5 ;  /* 0x3fe000001e1e7828 */ /* 0x000fe40000000000 */
[----:B------:R-:W-:-:S08]  /*2b20*/  DADD R28, R24, -0.5 ;  /* 0xbfe00000181c7429 */ /* 0x000fd00000000000 */
[CC--:B------:R-:W-:Y:S02]  /*2b30*/  DFMA R24, R30.reuse, R28.reuse, -R24 ;  /* 0x0000001c1e18722b */ /* 0x0c0fe40000000818 */
[----:B------:R-:W-:-:S08]  /*2b40*/  DFMA R26, R30, R28, R26 ;  /* 0x0000001c1e1a722b */ /* 0x000fd0000000001a */
[----:B------:R-:W-:Y:S01]  /*2b50*/  DADD R26, R24, R26 ;  /* 0x00000000181a7229 */ /* 0x000fe2000000001a */
[----:B------:R-:W-:Y:S10]  /*2b60*/  BRA `(.L_x_38) ;  /* 0x0000000000107947 */ /* 0x000ff40003800000 */
.L_x_32:
[----:B------:R-:W1:Y:S01]  /*2b70*/  F2I.F64.TRUNC R24, R24 ;  /* 0x0000001800187311 */ /* 0x000e62000030d100 */
[----:B------:R-:W-:Y:S02]  /*2b80*/  UMOV UR6, 0x8 ;  /* 0x0000000800067882 */ /* 0x000fe40000000000 */
[----:B-1----:R-:W-:-:S06]  /*2b90*/  LEA R26, R24, -UR6, 0x3 ;  /* 0x80000006181a7c11 */ /* 0x002fcc000f8e18ff */
[----:B------:R-:W1:Y:S02]  /*2ba0*/  LDC.64 R26, c[0x3][R26] ;  /* 0x00c000001a1a7b82 */ /* 0x000e640000000a00 */
.L_x_38:
[----:B------:R-:W-:Y:S05]  /*2bb0*/  BSYNC.RECONVERGENT B2 ;  /* 0x0000000000027941 */ /* 0x000fea0003800200 */
.L_x_31:
[----:B-1----:R1:W2:Y:S01]  /*2bc0*/  F2F.F32.F64 R26, R26 ;  /* 0x0000001a001a7310 */ /* 0x0022a20000301000 */
[----:B0-----:R-:W-:Y:S01]  /*2bd0*/  FFMA R25, R4, R38, -R7 ;  /* 0x0000002604197223 */ /* 0x001fe20000000807 */
[----:B------:R-:W-:Y:S01]  /*2be0*/  UMOV UR6, 0x652b82fe ;  /* 0x652b82fe00067882 */ /* 0x000fe20000000000 */
[----:B------:R-:W-:Y:S01]  /*2bf0*/  UMOV UR7, 0x3ff71547 ;  /* 0x3ff7154700077882 */ /* 0x000fe20000000000 */
[----:B------:R-:W-:Y:S01]  /*2c00*/  IADD3 R30, PT, PT, R14, R19, RZ ;  /* 0x000000130e1e7210 */ /* 0x000fe20007ffe0ff */
[----:B------:R-:W-:-:S03]  /*2c10*/  IMAD.MOV.U32 R31, RZ, RZ, 0x2f800000 ;  /* 0x2f800000ff1f7424 */ /* 0x000fc600078e00ff */
[----:B------:R-:W-:-:S05]  /*2c20*/  I2FP.F32.U32 R30, R30 ;  /* 0x0000001e001e7245 */ /* 0x000fca0000201000 */
[----:B-1----:R-:W-:Y:S01]  /*2c30*/  FFMA R27, R30, R31, 1.1641532182693481445e-10 ;  /* 0x2f0000001e1b7423 */ /* 0x002fe2000000001f */
[----:B--2---:R-:W-:Y:S01]  /*2c40*/  FADD R28, -R26, R25 ;  /* 0x000000191a1c7221 */ /* 0x004fe20000000100 */
[----:B------:R-:W-:-:S03]  /*2c50*/  FMUL R26, R16, 1.2999999523162841797 ;  /* 0x3fa66666101a7820 */ /* 0x000fc60000400000 */
[----:B------:R-:W0:Y:S01]  /*2c60*/  F2F.F64.F32 R24, R28 ;  /* 0x0000001c00187310 */ /* 0x000e220000201800 */
[----:B------:R-:W-:-:S07]  /*2c70*/  FMUL R16, R26, R27 ;  /* 0x0000001b1a107220 */ /* 0x000fce0000400000 */
[----:B------:R-:W-:Y:S01]  /*2c80*/  F2F.F64.F32 R26, R26 ;  /* 0x0000001a001a7310 */ /* 0x000fe20000201800 */
[----:B0-----:R-:W-:Y:S01]  /*2c90*/  DMUL R24, R24, UR6 ;  /* 0x0000000618187c28 */ /* 0x001fe20008000000 */
[----:B------:R-:W-:Y:S01]  /*2ca0*/  UMOV UR6, 0xc924223 ;  /* 0x0c92422300067882 */ /* 0x000fe20000000000 */
[----:B------:R-:W-:-:S08]  /*2cb0*/  UMOV UR7, 0x3bc79ca1 ;  /* 0x3bc79ca100077882 */ /* 0x000fd00000000000 */
[----:B------:R-:W0:Y:S08]  /*2cc0*/  F2F.F32.F64 R24, R24 ;  /* 0x0000001800187310 */ /* 0x000e300000301000 */
[----:B0-----:R-:W0:Y:S02]  /*2cd0*/  MUFU.EX2 R29, R24 ;  /* 0x00000018001d7308 */ /* 0x001e240000000800 */
[----:B0-----:R-:W-:Y:S01]  /*2ce0*/  FSETP.GEU.AND P0, PT, R16, R29, PT ;  /* 0x0000001d1000720b */ /* 0x001fe20003f0e000 */
[----:B------:R-:W-:-:S12]  /*2cf0*/  IMAD.MOV.U32 R16, RZ, RZ, R2 ;  /* 0x000000ffff107224 */ /* 0x000fd800078e0002 */
[----:B------:R-:W-:-:S14]  /*2d00*/  DSETP.LTU.OR P0, PT, R26, UR6, P0 ;  /* 0x000000061a007e2a */ /* 0x000fdc0008709400 */
[----:B------:R-:W-:Y:S05]  /*2d10*/  @P0 BRA `(.L_x_39) ;  /* 0xfffffff000a00947 */ /* 0x000fea000383ffff */
[----:B------:R-:W-:Y:S05]  /*2d20*/  BSYNC.RECONVERGENT B1 ;  /* 0x0000000000017941 */ /* 0x000fea0003800200 */
.L_x_30:
[----:B------:R2:W3:Y:S01]  /*2d30*/  F2I.U32.FLOOR.NTZ R24, R0 ;  /* 0x0000000000187305 */ /* 0x0004e20000207000 */
[----:B------:R-:W-:Y:S01]  /*2d40*/  MOV R3, R19 ;  /* 0x0000001300037202 */ /* 0x000fe20000000f00 */
[----:B------:R-:W-:-:S07]  /*2d50*/  IMAD.MOV.U32 R16, RZ, RZ, R2 ;  /* 0x000000ffff107224 */ /* 0x000fce00078e0002 */
.L_x_19:
[----:B------:R-:W-:Y:S05]  /*2d60*/  BSYNC.RECONVERGENT B0 ;  /* 0x0000000000007941 */ /* 0x000fea0003800200 */
.L_x_15:
[----:B------:R-:W4:Y:S01]  /*2d70*/  MUFU.RCP64H R5, R23 ;  /* 0x0000001700057308 */ /* 0x000f220000001800 */
[----:B------:R-:W-:Y:S01]  /*2d80*/  IMAD.MOV.U32 R4, RZ, RZ, 0x1 ;  /* 0x00000001ff047424 */ /* 0x000fe200078e00ff */
[----:B------:R-:W-:Y:S06]  /*2d90*/  BSSY.RECONVERGENT B0, `(.L_x_40) ;  /* 0x0000014000007945 */ /* 0x000fec0003800200 */
[----:B-1-3--:R-:W1:Y:S01]  /*2da0*/  I2F.F64.U32 R24, R24 ;  /* 0x0000001800187312 */ /* 0x00ae620000201800 */
[----:B----4-:R-:W-:Y:S01]  /*2db0*/  DFMA R6, R4, -R22, 1 ;  /* 0x3ff000000406742b */ /* 0x010fe20000000816 */
[----:B-1----:R-:W-:-:S07]  /*2dc0*/  FSETP.GEU.AND P1, PT, |R25|, 6.5827683646048100446e-37, PT ;  /* 0x036000001900780b */ /* 0x002fce0003f2e200 */
[----:B------:R-:W-:-:S08]  /*2dd0*/  DFMA R6, R6, R6, R6 ;  /* 0x000000060606722b */ /* 0x000fd00000000006 */
[----:B------:R-:W-:-:S08]  /*2de0*/  DFMA R6, R4, R6, R4 ;  /* 0x000000060406722b */ /* 0x000fd00000000004 */
[----:B------:R-:W-:-:S08]  /*2df0*/  DFMA R4, R6, -R22, 1 ;  /* 0x3ff000000604742b */ /* 0x000fd00000000816 */
[----:B------:R-:W-:-:S08]  /*2e00*/  DFMA R4, R6, R4, R6 ;  /* 0x000000040604722b */ /* 0x000fd00000000006 */
[----:B------:R-:W-:-:S08]  /*2e10*/  DMUL R6, R24, R4 ;  /* 0x0000000418067228 */ /* 0x000fd00000000000 */
[----:B0-----:R-:W-:-:S08]  /*2e20*/  DFMA R26, R6, -R22, R24 ;  /* 0x80000016061a722b */ /* 0x001fd00000000018 */
[----:B------:R-:W-:-:S10]  /*2e30*/  DFMA R4, R4, R26, R6 ;  /* 0x0000001a0404722b */ /* 0x000fd40000000006 */
[----:B--2---:R-:W-:-:S05]  /*2e40*/  FFMA R0, RZ, R23, R5 ;  /* 0x00000017ff007223 */ /* 0x004fca0000000005 */
[----:B------:R-:W-:-:S13]  /*2e50*/  FSETP.GT.AND P0, PT, |R0|, 1.469367938527859385e-39, PT ;  /* 0x001000000000780b */ /* 0x000fda0003f04200 */
[----:B------:R-:W-:Y:S05]  /*2e60*/  @P0 BRA P1, `(.L_x_41) ;  /* 0x0000000000180947 */ /* 0x000fea0000800000 */
[----:B------:R-:W-:Y:S01]  /*2e70*/  MOV R6, R22 ;  /* 0x0000001600067202 */ /* 0x000fe20000000f00 */
[----:B------:R-:W-:Y:S01]  /*2e80*/  IMAD.MOV.U32 R7, RZ, RZ, R23 ;  /* 0x000000ffff077224 */ /* 0x000fe200078e0017 */
[----:B------:R-:W-:-:S07]  /*2e90*/  MOV R0, 0x2eb0 ;  /* 0x00002eb000007802 */ /* 0x000fce0000000f00 */
[----:B------:R-:W-:Y:S05]  /*2ea0*/  CALL.REL.NOINC `($__internal_1_$__cuda_sm20_div_rn_f64_full) ;  /* 0x0000000800687944 */ /* 0x000fea0003c00000 */
[----:B------:R-:W-:Y:S01]  /*2eb0*/  IMAD.MOV.U32 R4, RZ, RZ, R28 ;  /* 0x000000ffff047224 */ /* 0x000fe200078e001c */
[----:B------:R-:W-:-:S07]  /*2ec0*/  MOV R5, R29 ;  /* 0x0000001d00057202 */ /* 0x000fce0000000f00 */
.L_x_41:
[----:B------:R-:W-:Y:S05]  /*2ed0*/  BSYNC.RECONVERGENT B0 ;  /* 0x0000000000007941 */ /* 0x000fea0003800200 */
.L_x_40:
[----:B------:R-:W-:Y:S01]  /*2ee0*/  ISETP.NE.AND P0, PT, R20, 0x1, PT ;  /* 0x000000011400780c */ /* 0x000fe20003f05270 */
[----:B------:R0:W1:Y:S01]  /*2ef0*/  F2F.F32.F64 R4, R4 ;  /* 0x0000000400047310 */ /* 0x0000620000301000 */
[----:B------:R-:W-:Y:S01]  /*2f00*/  BSSY.RECONVERGENT B0, `(.L_x_42) ;  /* 0x000004f000007945 */ /* 0x000fe20003800200 */
[----:B------:R-:W-:Y:S01]  /*2f10*/  IMAD.MOV.U32 R19, RZ, RZ, R39 ;  /* 0x000000ffff137224 */ /* 0x000fe200078e0027 */
[----:B------:R-:W-:Y:S01]  /*2f20*/  MOV R7, R3 ;  /* 0x0000000300077202 */ /* 0x000fe20000000f00 */
[----:B------:R-:W-:Y:S02]  /*2f30*/  IMAD.MOV.U32 R20, RZ, RZ, RZ ;  /* 0x000000ffff147224 */ /* 0x000fe400078e00ff */
[----:B------:R-:W-:Y:S02]  /*2f40*/  IMAD.MOV.U32 R6, RZ, RZ, R18 ;  /* 0x000000ffff067224 */ /* 0x000fe400078e0012 */
[----:B------:R-:W-:-:S04]  /*2f50*/  IMAD.MOV.U32 R23, RZ, RZ, R17 ;  /* 0x000000ffff177224 */ /* 0x000fc800078e0011 */
[----:B0-----:R-:W-:Y:S05]  /*2f60*/  @!P0 BRA `(.L_x_43) ;  /* 0x0000000400208947 */ /* 0x001fea0003800000 */
[----:B------:R-:W-:Y:S01]  /*2f70*/  SHF.R.U32.HI R0, RZ, 0x2, R15 ;  /* 0x00000002ff007819 */ /* 0x000fe2000001160f */
[----:B------:R-:W-:Y:S01]  /*2f80*/  IMAD.MOV.U32 R20, RZ, RZ, 0x3e055027 ;  /* 0x3e055027ff147424 */ /* 0x000fe200078e00ff */
[----:B------:R-:W-:Y:S01]  /*2f90*/  MOV R19, 0x7f800000 ;  /* 0x7f80000000137802 */ /* 0x000fe20000000f00 */
[----:B------:R-:W-:Y:S01]  /*2fa0*/  BSSY.RECONVERGENT B1, `(.L_x_44) ;  /* 0x000003b000017945 */ /* 0x000fe20003800200 */
[----:B------:R-:W-:Y:S02]  /*2fb0*/  LOP3.LUT R5, R0, R15, RZ, 0x3c, !PT ;  /* 0x0000000f00057212 */ /* 0x000fe400078e3cff */
[----:B------:R-:W-:-:S03]  /*2fc0*/  SHF.L.U32 R0, R3, 0x4, RZ ;  /* 0x0000000403007819 */ /* 0x000fc600000006ff */
[----:B------:R-:W-:-:S05]  /*2fd0*/  IMAD.SHL.U32 R2, R5, 0x2, RZ ;  /* 0x0000000205027824 */ /* 0x000fca00078e00ff */
[----:B------:R-:W-:-:S04]  /*2fe0*/  LOP3.LUT R0, R3, R0, R2, 0x96, !PT ;  /* 0x0000000003007212 */ /* 0x000fc800078e9602 */
[----:B------:R-:W-:Y:S01]  /*2ff0*/  LOP3.LUT R6, R0, R5, RZ, 0x3c, !PT ;  /* 0x0000000500067212 */ /* 0x000fe200078e3cff */
[----:B------:R-:W-:-:S03]  /*3000*/  IMAD.MOV.U32 R5, RZ, RZ, 0x2f800000 ;  /* 0x2f800000ff057424 */ /* 0x000fc600078e00ff */
[C---:B------:R-:W-:Y:S02]  /*3010*/  IADD3 R0, PT, PT, R14.reuse, 0x587c5, R6 ;  /* 0x000587c50e007810 */ /* 0x040fe40007ffe006 */
[----:B------:R-:W-:Y:S02]  /*3020*/  IADD3 R14, PT, PT, R14, 0xb0f8a, RZ ;  /* 0x000b0f8a0e0e7810 */ /* 0x000fe40007ffe0ff */
[----:B------:R-:W-:-:S05]  /*3030*/  I2FP.F32.U32 R0, R0 ;  /* 0x0000000000007245 */ /* 0x000fca0000201000 */
[----:B------:R-:W-:-:S05]  /*3040*/  FFMA R2, R0, R5, 1.1641532182693481445e-10 ;  /* 0x2f00000000027423 */ /* 0x000fca0000000005 */
[----:B------:R-:W-:-:S13]  /*3050*/  FSETP.GEU.AND P0, PT, R2, 1.175494350822287508e-38, PT ;  /* 0x008000000200780b */ /* 0x000fda0003f0e000 */
[----:B------:R-:W-:-:S05]  /*3060*/  @!P0 FMUL R2, R2, 8388608 ;  /* 0x4b00000002028820 */ /* 0x000fca0000400000 */
[----:B------:R-:W-:-:S04]  /*3070*/  IADD3 R0, PT, PT, R2, -0x3f2aaaab, RZ ;  /* 0xc0d5555502007810 */ /* 0x000fc80007ffe0ff */
[----:B------:R-:W-:-:S05]  /*3080*/  LOP3.LUT R5, R0, 0xff800000, RZ, 0xc0, !PT ;  /* 0xff80000000057812 */ /* 0x000fca00078ec0ff */
[----:B------:R-:W-:Y:S01]  /*3090*/  IMAD.IADD R0, R2, 0x1, -R5 ;  /* 0x0000000102007824 */ /* 0x000fe200078e0a05 */
[----:B------:R-:W-:-:S03]  /*30a0*/  I2FP.F32.S32 R5, R5 ;  /* 0x0000000500057245 */ /* 0x000fc60000201400 */
        /* <DEDUP_REMOVED lines=8> */
[C---:B------:R-:W-:Y:S01]  /*3130*/  FFMA R20, R7.reuse, R0, -0.5 ;  /* 0xbf00000007147423 */ /* 0x040fe20000000000 */
        /* <DEDUP_REMOVED lines=9> */
[C---:B------:R-:W-:Y:S01]  /*31d0*/  @P0 FFMA R7, R2.reuse, R19, +INF ;  /* 0x7f80000002070423 */ /* 0x040fe20000000013 */
[----:B------:R-:W-:Y:S01]  /*31e0*/  IMAD.SHL.U32 R16, R15, 0x2, RZ ;  /* 0x000000020f107824 */ /* 0x000fe200078e00ff */
[----:B------:R-:W-:Y:S02]  /*31f0*/  FSETP.NEU.AND P0, PT, R2, RZ, PT ;  /* 0x000000ff0200720b */ /* 0x000fe40003f0d000 */
[----:B------:R-:W-:Y:S02]  /*3200*/  FMUL R5, R7, -2 ;  /* 0xc000000007057820 */ /* 0x000fe40000400000 */
[----:B------:R-:W-:Y:S01]  /*3210*/  LOP3.LUT R7, R15, R16, R0, 0x96, !PT ;  /* 0x000000100f077212 */ /* 0x000fe200078e9600 */
[----:B------:R-:W-:Y:S02]  /*3220*/  HFMA2 R15, -RZ, RZ, 0.1495361328125, 0.0004794597625732421875 ;  /* 0x30c90fdbff0f7431 */ /* 0x000fe400000001ff */
[----:B------:R-:W-:Y:S02]  /*3230*/  FSEL R16, R5, +INF , P0 ;  /* 0x7f80000005107808 */ /* 0x000fe40000000000 */
[----:B------:R-:W-:-:S02]  /*3240*/  LOP3.LUT R7, R7, R6, RZ, 0x3c, !PT ;  /* 0x0000000607077212 */ /* 0x000fc400078e3cff */
[----:B------:R0:W2:Y:S01]  /*3250*/  MUFU.RSQ R5, R16 ;  /* 0x0000001000057308 */ /* 0x0000a20000001400 */
[----:B------:R-:W-:Y:S02]  /*3260*/  VIADD R2, R16, 0xf3000000 ;  /* 0xf300000010027836 */ /* 0x000fe40000000000 */
[----:B------:R-:W-:-:S03]  /*3270*/  IMAD.IADD R0, R14, 0x1, R7 ;  /* 0x000000010e007824 */ /* 0x000fc600078e0207 */
[----:B------:R-:W-:Y:S02]  /*3280*/  ISETP.GT.U32.AND P0, PT, R2, 0x727fffff, PT ;  /* 0x727fffff0200780c */ /* 0x000fe40003f04070 */
[----:B------:R-:W-:-:S05]  /*3290*/  I2FP.F32.U32 R0, R0 ;  /* 0x0000000000007245 */ /* 0x000fca0000201000 */
[----:B------:R-:W-:-:S06]  /*32a0*/  FFMA R15, R0, R15, 7.314590599882819788e-10 ;  /* 0x30490fdb000f7423 */ /* 0x000fcc000000000f */
[----:B0-2---:R-:W-:Y:S05]  /*32b0*/  @!P0 BRA `(.L_x_45) ;  /* 0x0000000000148947 */ /* 0x005fea0003800000 */
[----:B------:R-:W-:Y:S01]  /*32c0*/  IMAD.MOV.U32 R2, RZ, RZ, R16 ;  /* 0x000000ffff027224 */ /* 0x000fe200078e0010 */
[----:B------:R-:W-:-:S07]  /*32d0*/  MOV R27, 0x32f0 ;  /* 0x000032f0001b7802 */ /* 0x000fce0000000f00 */
[----:B-1----:R-:W-:Y:S05]  /*32e0*/  CALL.REL.NOINC `($__internal_3_$__cuda_sm20_sqrt_rn_f32_slowpath) ;  /* 0x0000000c007c7944 */ /* 0x002fea0003c00000 */
[----:B------:R-:W-:Y:S01]  /*32f0*/  IMAD.MOV.U32 R39, RZ, RZ, R5 ;  /* 0x000000ffff277224 */ /* 0x000fe200078e0005 */
[----:B------:R-:W-:Y:S06]  /*3300*/  BRA `(.L_x_46) ;  /* 0x0000000000107947 */ /* 0x000fec0003800000 */
.L_x_45:
[----:B------:R-:W-:Y:S01]  /*3310*/  FMUL.FTZ R39, R16, R5 ;  /* 0x0000000510277220 */ /* 0x000fe20000410000 */
[----:B------:R-:W-:-:S03]  /*3320*/  FMUL.FTZ R2, R5, 0.5 ;  /* 0x3f00000005027820 */ /* 0x000fc60000410000 */
[----:B------:R-:W-:-:S04]  /*3330*/  FFMA R0, -R39, R39, R16 ;  /* 0x0000002727007223 */ /* 0x000fc80000000110 */
[----:B------:R-:W-:-:S07]  /*3340*/  FFMA R39, R0, R2, R39 ;  /* 0x0000000200277223 */ /* 0x000fce0000000027 */
.L_x_46:
[----:B------:R-:W-:Y:S05]  /*3350*/  BSYNC.RECONVERGENT B1 ;  /* 0x0000000000017941 */ /* 0x000fea0003800200 */
.L_x_44:
[----:B------:R-:W-:Y:S01]  /*3360*/  FMUL.RZ R5, R15, 0.15915493667125701904 ;  /* 0x3e22f9830f057820 */ /* 0x000fe2000040c000 */
[----:B------:R-:W-:Y:S01]  /*3370*/  HFMA2 R20, -RZ, RZ, 0, 5.9604644775390625e-08 ;  /* 0x00000001ff147431 */ /* 0x000fe200000001ff */
[----:B------:R-:W-:Y:S01]  /*3380*/  MOV R23, R3 ;  /* 0x0000000300177202 */ /* 0x000fe20000000f00 */
[----:B------:R-:W-:Y:S01]  /*3390*/  IMAD.MOV.U32 R16, RZ, RZ, R18 ;  /* 0x000000ffff107224 */ /* 0x000fe200078e0012 */
[----:B------:R-:W0:Y:S01]  /*33a0*/  MUFU.SIN R0, R5 ;  /* 0x0000000500007308 */ /* 0x000e220000000400 */
[----:B------:R-:W-:-:S07]  /*33b0*/  IMAD.MOV.U32 R15, RZ, RZ, R17 ;  /* 0x000000ffff0f7224 */ /* 0x000fce00078e0011 */
[----:B------:R-:W2:Y:S01]  /*33c0*/  MUFU.COS R2, R5 ;  /* 0x0000000500027308 */ /* 0x000ea20000000000 */
[-C--:B0-----:R-:W-:Y:S01]  /*33d0*/  FMUL R19, R0, R39.reuse ;  /* 0x0000002700137220 */ /* 0x081fe20000400000 */
[----:B--2---:R-:W-:-:S07]  /*33e0*/  FMUL R39, R2, R39 ;  /* 0x0000002702277220 */ /* 0x004fce0000400000 */
.L_x_43:
[----:B------:R-:W-:Y:S05]  /*33f0*/  BSYNC.RECONVERGENT B0 ;  /* 0x0000000000007941 */ /* 0x000fea0003800200 */
.L_x_42:
[----:B------:R-:W0:Y:S02]  /*3400*/  LDCU UR6, c[0x0][0x3ac] ;  /* 0x00007580ff0677ac */ /* 0x000e240008000800 */
[----:B0-----:R-:W-:Y:S02]  /*3410*/  UIADD3 UR7, UPT, UPT, UR6, -0xd000000, URZ ;  /* 0xf300000006077890 */ /* 0x001fe4000fffe0ff */
[----:B------:R-:W0:Y:S02]  /*3420*/  MUFU.RSQ R0, UR6 ;  /* 0x0000000600007d08 */ /* 0x000e240008001400 */
[----:B------:R-:W-:-:S09]  /*3430*/  UISETP.GT.U32.AND UP0, UPT, UR7, 0x727fffff, UPT ;  /* 0x727fffff0700788c */ /* 0x000fd2000bf04070 */
[----:B------:R-:W-:Y:S05]  /*3440*/  BRA.U !UP0, `(.L_x_47) ;  /* 0x0000000108207547 */ /* 0x000fea000b800000 */
[----:B------:R-:W2:Y:S01]  /*3450*/  LDCU UR6, c[0x0][0x3ac] ;  /* 0x00007580ff0677ac */ /* 0x000ea20008000800 */
[----:B------:R-:W-:Y:S01]  /*3460*/  BSSY.RECONVERGENT B0, `(.L_x_48) ;  /* 0x0000004000007945 */ /* 0x000fe20003800200 */
[----:B------:R-:W-:Y:S01]  /*3470*/  MOV R27, 0x34a0 ;  /* 0x000034a0001b7802 */ /* 0x000fe20000000f00 */
[----:B--2---:R-:W-:-:S07]  /*3480*/  IMAD.U32 R2, RZ, RZ, UR6 ;  /* 0x00000006ff027e24 */ /* 0x004fce000f8e00ff */
[----:B01----:R-:W-:Y:S05]  /*3490*/  CALL.REL.NOINC `($__internal_3_$__cuda_sm20_sqrt_rn_f32_slowpath) ;  /* 0x0000000c00107944 */ /* 0x003fea0003c00000 */
[----:B------:R-:W-:Y:S05]  /*34a0*/  BSYNC.RECONVERGENT B0 ;  /* 0x0000000000007941 */ /* 0x000fea0003800200 */
.L_x_48:
[----:B------:R-:W-:Y:S01]  /*34b0*/  IMAD.MOV.U32 R3, RZ, RZ, R5 ;  /* 0x000000ffff037224 */ /* 0x000fe200078e0005 */
[----:B------:R-:W-:Y:S06]  /*34c0*/  BRA `(.L_x_49) ;  /* 0x0000000000107947 */ /* 0x000fec0003800000 */
.L_x_47:
[C---:B0-----:R-:W-:Y:S01]  /*34d0*/  FMUL.FTZ R3, R0.reuse, UR6 ;  /* 0x0000000600037c20 */ /* 0x041fe20008410000 */
[----:B------:R-:W-:-:S03]  /*34e0*/  FMUL.FTZ R2, R0, 0.5 ;  /* 0x3f00000000027820 */ /* 0x000fc60000410000 */
[----:B------:R-:W-:-:S04]  /*34f0*/  FFMA R0, -R3, R3, UR6 ;  /* 0x0000000603007e23 */ /* 0x000fc80008000103 */
[----:B------:R-:W-:-:S07]  /*3500*/  FFMA R3, R0, R2, R3 ;  /* 0x0000000200037223 */ /* 0x000fce0000000003 */
.L_x_49:
[----:B-1----:R-:W-:-:S07]  /*3510*/  FFMA R0, R3, R19, R4 ;  /* 0x0000001303007223 */ /* 0x002fce0000000004 */
.L_x_13:
[----:B------:R-:W-:Y:S01]  /*3520*/  MOV R22, R16 ;  /* 0x0000001000167202 */ /* 0x000fe20000000f00 */
[----:B------:R-:W-:-:S04]  /*3530*/  IMAD.WIDE R8, R41, 0x4, R8 ;  /* 0x0000000429087825 */ /* 0x000fc800078e0208 */
[----:B------:R-:W-:Y:S01]  /*3540*/  FADD.SAT R3, RZ, R0 ;  /* 0x00000000ff037221 */ /* 0x000fe20000002000 */
[----:B------:R-:W-:Y:S04]  /*3550*/  STG.E.64 desc[UR4][R10.64], R14 ;  /* 0x0000000e0a007986 */ /* 0x000fe8000c101b04 */
[----:B------:R-:W-:Y:S04]  /*3560*/  STG.E.64 desc[UR4][R10.64+0x10], R6 ;  /* 0x000010060a007986 */ /* 0x000fe8000c101b04 */
[----:B------:R-:W-:Y:S04]  /*3570*/  STG.E.64 desc[UR4][R10.64+0x28], R12 ;  /* 0x0000280c0a007986 */ /* 0x000fe8000c101b04 */
[----:B------:R-:W-:Y:S04]  /*3580*/  STG.E desc[UR4][R10.64+0x20], R39 ;  /* 0x000020270a007986 */ /* 0x000fe8000c101904 */
[----:B------:R-:W-:Y:S04]  /*3590*/  STG.E.64 desc[UR4][R10.64+0x8], R22 ;  /* 0x000008160a007986 */ /* 0x000fe8000c101b04 */
[----:B------:R-:W-:Y:S04]  /*35a0*/  STG.E.64 desc[UR4][R10.64+0x18], R20 ;  /* 0x000018140a007986 */ /* 0x000fe8000c101b04 */
[----:B------:R-:W-:Y:S01]  /*35b0*/  STG.E desc[UR4][R8.64], R3 ;  /* 0x0000000308007986 */ /* 0x000fe2000c101904 */
[----:B------:R-:W-:Y:S05]  /*35c0*/  EXIT ;  /* 0x000000000000794d */ /* 0x000fea0003800000 */
        .weak           $__internal_0_$__cuda_sm20_dblrcp_rn_slowpath_v3
        .type           $__internal_0_$__cuda_sm20_dblrcp_rn_slowpath_v3,@function
        .size           $__internal_0_$__cuda_sm20_dblrcp_rn_slowpath_v3,($__internal_1_$__cuda_sm20_div_rn_f64_full - $__internal_0_$__cuda_sm20_dblrcp_rn_slowpath_v3)
$__internal_0_$__cuda_sm20_dblrcp_rn_slowpath_v3:
[----:B------:R-:W-:Y:S01]  /*35d0*/  DSETP.GTU.AND P0, PT, |R26|, +INF , PT ;  /* 0x7ff000001a00742a */ /* 0x000fe20003f0c200 */
[----:B------:R-:W-:-:S13]  /*35e0*/  BSSY.RECONVERGENT B4, `(.L_x_50) ;  /* 0x0000024000047945 */ /* 0x000fda0003800200 */
[----:B------:R-:W-:Y:S05]  /*35f0*/  @P0 BRA `(.L_x_51) ;  /* 0x0000000000800947 */ /* 0x000fea0003800000 */
[----:B------:R-:W-:-:S05]  /*3600*/  LOP3.LUT R30, R27, 0x7fffffff, RZ, 0xc0, !PT ;  /* 0x7fffffff1b1e7812 */ /* 0x000fca00078ec0ff */
[----:B------:R-:W-:-:S05]  /*3610*/  VIADD R28, R30, 0xffffffff ;  /* 0xffffffff1e1c7836 */ /* 0x000fca0000000000 */
[----:B------:R-:W-:-:S13]  /*3620*/  ISETP.GE.U32.AND P0, PT, R28, 0x7fefffff, PT ;  /* 0x7fefffff1c00780c */ /* 0x000fda0003f06070 */
[----:B------:R-:W-:Y:S01]  /*3630*/  @P0 LOP3.LUT R29, R27, 0x7ff00000, RZ, 0x3c, !PT ;  /* 0x7ff000001b1d0812 */ /* 0x000fe200078e3cff */
[----:B------:R-:W-:Y:S01]  /*3640*/  @P0 IMAD.MOV.U32 R28, RZ, RZ, RZ ;  /* 0x000000ffff1c0224 */ /* 0x000fe200078e00ff */
[----:B------:R-:W-:Y:S06]  /*3650*/  @P0 BRA `(.L_x_52) ;  /* 0x0000000000700947 */ /* 0x000fec0003800000 */
[----:B------:R-:W-:-:S13]  /*3660*/  ISETP.GE.U32.AND P0, PT, R30, 0x1000001, PT ;  /* 0x010000011e00780c */ /* 0x000fda0003f06070 */
[----:B------:R-:W-:Y:S05]  /*3670*/  @!P0 BRA `(.L_x_53) ;  /* 0x0000000000388947 */ /* 0x000fea0003800000 */
[----:B------:R-:W-:Y:S01]  /*3680*/  IADD3 R33, PT, PT, R27, -0x3fe00000, RZ ;  /* 0xc02000001b217810 */ /* 0x000fe20007ffe0ff */
[----:B------:R-:W-:Y:S02]  /*3690*/  IMAD.MOV.U32 R32, RZ, RZ, R26 ;  /* 0x000000ffff207224 */ /* 0x000fe400078e001a */
[----:B------:R-:W-:Y:S01]  /*36a0*/  IMAD.MOV.U32 R30, RZ, RZ, R35 ;  /* 0x000000ffff1e7224 */ /* 0x000fe200078e0023 */
[----:B------:R-:W0:Y:S05]  /*36b0*/  MUFU.RCP64H R31, R33 ;  /* 0x00000021001f7308 */ /* 0x000e2a0000001800 */
[----:B0-----:R-:W-:-:S08]  /*36c0*/  DFMA R28, -R32, R30, 1 ;  /* 0x3ff00000201c742b */ /* 0x001fd0000000011e */
[----:B------:R-:W-:-:S08]  /*36d0*/  DFMA R28, R28, R28, R28 ;  /* 0x0000001c1c1c722b */ /* 0x000fd0000000001c */
[----:B------:R-:W-:-:S08]  /*36e0*/  DFMA R28, R30, R28, R30 ;  /* 0x0000001c1e1c722b */ /* 0x000fd0000000001e */
[----:B------:R-:W-:-:S08]  /*36f0*/  DFMA R30, -R32, R28, 1 ;  /* 0x3ff00000201e742b */ /* 0x000fd0000000011c */
[----:B------:R-:W-:-:S08]  /*3700*/  DFMA R28, R28, R30, R28 ;  /* 0x0000001e1c1c722b */ /* 0x000fd0000000001c */
[----:B------:R-:W-:-:S08]  /*3710*/  DMUL R28, R28, 2.2250738585072013831e-308 ;  /* 0x001000001c1c7828 */ /* 0x000fd00000000000 */
[----:B------:R-:W-:-:S08]  /*3720*/  DFMA R26, -R26, R28, 1 ;  /* 0x3ff000001a1a742b */ /* 0x000fd0000000011c */
[----:B------:R-:W-:-:S08]  /*3730*/  DFMA R26, R26, R26, R26 ;  /* 0x0000001a1a1a722b */ /* 0x000fd0000000001a */
[----:B------:R-:W-:Y:S01]  /*3740*/  DFMA R28, R28, R26, R28 ;  /* 0x0000001a1c1c722b */ /* 0x000fe2000000001c */
[----:B------:R-:W-:Y:S10]  /*3750*/  BRA `(.L_x_52) ;  /* 0x0000000000307947 */ /* 0x000ff40003800000 */
.L_x_53:
[----:B------:R-:W-:Y:S01]  /*3760*/  DMUL R30, R26, 8.11296384146066816958e+31 ;  /* 0x469000001a1e7828 */ /* 0x000fe20000000000 */
[----:B------:R-:W-:-:S05]  /*3770*/  MOV R28, R35 ;  /* 0x00000023001c7202 */ /* 0x000fca0000000f00 */
[----:B------:R-:W0:Y:S02]  /*3780*/  MUFU.RCP64H R29, R31 ;  /* 0x0000001f001d7308 */ /* 0x000e240000001800 */
[----:B0-----:R-:W-:-:S08]  /*3790*/  DFMA R26, -R30, R28, 1 ;  /* 0x3ff000001e1a742b */ /* 0x001fd0000000011c */
[----:B------:R-:W-:-:S08]  /*37a0*/  DFMA R26, R26, R26, R26 ;  /* 0x0000001a1a1a722b */ /* 0x000fd0000000001a */
[----:B------:R-:W-:-:S08]  /*37b0*/  DFMA R26, R28, R26, R28 ;  /* 0x0000001a1c1a722b */ /* 0x000fd0000000001c */
[----:B------:R-:W-:-:S08]  /*37c0*/  DFMA R28, -R30, R26, 1 ;  /* 0x3ff000001e1c742b */ /* 0x000fd0000000011a */
[----:B------:R-:W-:-:S08]  /*37d0*/  DFMA R28, R26, R28, R26 ;  /* 0x0000001c1a1c722b */ /* 0x000fd0000000001a */
[----:B------:R-:W-:Y:S01]  /*37e0*/  DMUL R28, R28, 8.11296384146066816958e+31 ;  /* 0x469000001c1c7828 */ /* 0x000fe20000000000 */
[----:B------:R-:W-:Y:S10]  /*37f0*/  BRA `(.L_x_52) ;  /* 0x0000000000087947 */ /* 0x000ff40003800000 */
.L_x_51:
[----:B------:R-:W-:Y:S01]  /*3800*/  LOP3.LUT R29, R27, 0x80000, RZ, 0xfc, !PT ;  /* 0x000800001b1d7812 */ /* 0x000fe200078efcff */
[----:B------:R-:W-:-:S07]  /*3810*/  IMAD.MOV.U32 R28, RZ, RZ, R26 ;  /* 0x000000ffff1c7224 */ /* 0x000fce00078e001a */
.L_x_52:
[----:B------:R-:W-:Y:S05]  /*3820*/  BSYNC.RECONVERGENT B4 ;  /* 0x0000000000047941 */ /* 0x000fea0003800200 */
.L_x_50:
[----:B------:R-:W-:-:S04]  /*3830*/  IMAD.MOV.U32 R35, RZ, RZ, 0x0 ;  /* 0x00000000ff237424 */ /* 0x000fc800078e00ff */
[----:B------:R-:W-:Y:S05]  /*3840*/  RET.REL.NODEC R34 `(CreateBayerWithNoise) ;  /* 0xffffffc422ec7950 */ /* 0x000fea0003c3ffff */
        .weak           $__internal_1_$__cuda_sm20_div_rn_f64_full
        .type           $__internal_1_$__cuda_sm20_div_rn_f64_full,@function
        .size           $__internal_1_$__cuda_sm20_div_rn_f64_full,($__internal_2_$__cuda_sm20_dsqrt_rn_f64_mediumpath_v1 - $__internal_1_$__cuda_sm20_div_rn_f64_full)
$__internal_1_$__cuda_sm20_div_rn_f64_full:
[C---:B------:R-:W-:Y:S01]  /*3850*/  FSETP.GEU.AND P0, PT, |R7|.reuse, 1.469367938527859385e-39, PT ;  /* 0x001000000700780b */ /* 0x040fe20003f0e200 */
[----:B------:R-:W-:Y:S01]  /*3860*/  IMAD.MOV.U32 R26, RZ, RZ, 0x1 ;  /* 0x00000001ff1a7424 */ /* 0x000fe200078e00ff */
[----:B------:R-:W-:Y:S01]  /*3870*/  LOP3.LUT R4, R7, 0x800fffff, RZ, 0xc0, !PT ;  /* 0x800fffff07047812 */ /* 0x000fe200078ec0ff */
[----:B------:R-:W-:Y:S01]  /*3880*/  BSSY.RECONVERGENT B1, `(.L_x_54) ;  /* 0x0000055000017945 */ /* 0x000fe20003800200 */
[C---:B------:R-:W-:Y:S02]  /*3890*/  FSETP.GEU.AND P2, PT, |R25|.reuse, 1.469367938527859385e-39, PT ;  /* 0x001000001900780b */ /* 0x040fe40003f4e200 */
[----:B------:R-:W-:Y:S02]  /*38a0*/  LOP3.LUT R5, R4, 0x3ff00000, RZ, 0xfc, !PT ;  /* 0x3ff0000004057812 */ /* 0x000fe400078efcff */
[----:B------:R-:W-:Y:S02]  /*38b0*/  MOV R4, R6 ;  /* 0x0000000600047202 */ /* 0x000fe40000000f00 */
[----:B------:R-:W-:-:S02]  /*38c0*/  LOP3.LUT R2, R25, 0x7ff00000, RZ, 0xc0, !PT ;  /* 0x7ff0000019027812 */ /* 0x000fc400078ec0ff */
[----:B------:R-:W-:Y:S01]  /*38d0*/  LOP3.LUT R31, R7, 0x7ff00000, RZ, 0xc0, !PT ;  /* 0x7ff00000071f7812 */ /* 0x000fe200078ec0ff */
[----:B------:R-:W-:-:S03]  /*38e0*/  @!P0 DMUL R4, R6, 8.98846567431157953865e+307 ;  /* 0x7fe0000006048828 */ /* 0x000fc60000000000 */
[C---:B------:R-:W-:Y:S01]  /*38f0*/  ISETP.GE.U32.AND P1, PT, R2.reuse, R31, PT ;  /* 0x0000001f0200720c */ /* 0x040fe20003f26070 */
[----:B------:R-:W-:Y:S01]  /*3900*/  @!P2 IMAD.MOV.U32 R28, RZ, RZ, RZ ;  /* 0x000000ffff1ca224 */ /* 0x000fe200078e00ff */
[----:B------:R-:W-:Y:S01]  /*3910*/  @!P2 LOP3.LUT R19, R7, 0x7ff00000, RZ, 0xc0, !PT ;  /* 0x7ff000000713a812 */ /* 0x000fe200078ec0ff */
[----:B------:R-:W0:Y:S03]  /*3920*/  MUFU.RCP64H R27, R5 ;  /* 0x00000005001b7308 */ /* 0x000e260000001800 */
[----:B------:R-:W-:Y:S01]  /*3930*/  @!P2 ISETP.GE.U32.AND P3, PT, R2, R19, PT ;  /* 0x000000130200a20c */ /* 0x000fe20003f66070 */
[----:B------:R-:W-:-:S05]  /*3940*/  IMAD.MOV.U32 R19, RZ, RZ, 0x1ca00000 ;  /* 0x1ca00000ff137424 */ /* 0x000fca00078e00ff */
[----:B------:R-:W-:-:S04]  /*3950*/  @!P2 SEL R29, R19, 0x63400000, !P3 ;  /* 0x63400000131da807 */ /* 0x000fc80005800000 */
[----:B------:R-:W-:Y:S01]  /*3960*/  @!P2 LOP3.LUT R29, R29, 0x80000000, R25, 0xf8, !PT ;  /* 0x800000001d1da812 */ /* 0x000fe200078ef819 */
[----:B0-----:R-:W-:-:S03]  /*3970*/  DFMA R22, R26, -R4, 1 ;  /* 0x3ff000001a16742b */ /* 0x001fc60000000804 */
[----:B------:R-:W-:-:S05]  /*3980*/  @!P2 LOP3.LUT R29, R29, 0x100000, RZ, 0xfc, !PT ;  /* 0x001000001d1da812 */ /* 0x000fca00078efcff */
[----:B------:R-:W-:-:S08]  /*3990*/  DFMA R22, R22, R22, R22 ;  /* 0x000000161616722b */ /* 0x000fd00000000016 */
[----:B------:R-:W-:Y:S01]  /*39a0*/  DFMA R26, R26, R22, R26 ;  /* 0x000000161a1a722b */ /* 0x000fe2000000001a */
[----:B------:R-:W-:Y:S02]  /*39b0*/  SEL R23, R19, 0x63400000, !P1 ;  /* 0x6340000013177807 */ /* 0x000fe40004800000 */
[----:B------:R-:W-:Y:S02]  /*39c0*/  MOV R22, R24 ;  /* 0x0000001800167202 */ /* 0x000fe40000000f00 */
[----:B------:R-:W-:-:S03]  /*39d0*/  LOP3.LUT R23, R23, 0x800fffff, R25, 0xf8, !PT ;  /* 0x800fffff17177812 */ /* 0x000fc600078ef819 */
[----:B------:R-:W-:-:S03]  /*39e0*/  DFMA R32, R26, -R4, 1 ;  /* 0x3ff000001a20742b */ /* 0x000fc60000000804 */
[----:B------:R-:W-:-:S05]  /*39f0*/  @!P2 DFMA R22, R22, 2, -R28 ;  /* 0x400000001616a82b */ /* 0x000fca000000081c */
[----:B------:R-:W-:Y:S01]  /*3a00*/  DFMA R26, R26, R32, R26 ;  /* 0x000000201a1a722b */ /* 0x000fe2000000001a */
[----:B------:R-:W-:Y:S01]  /*3a10*/  IMAD.MOV.U32 R33, RZ, RZ, R2 ;  /* 0x000000ffff217224 */ /* 0x000fe200078e0002 */
[----:B------:R-:W-:Y:S02]  /*3a20*/  MOV R32, R31 ;  /* 0x0000001f00207202 */ /* 0x000fe40000000f00 */
[----:B------:R-:W-:Y:S02]  /*3a30*/  @!P0 LOP3.LUT R32, R5, 0x7ff00000, RZ, 0xc0, !PT ;  /* 0x7ff0000005208812 */ /* 0x000fe400078ec0ff */
[----:B------:R-:W-:Y:S02]  /*3a40*/  @!P2 LOP3.LUT R33, R23, 0x7ff00000, RZ, 0xc0, !PT ;  /* 0x7ff000001721a812 */ /* 0x000fe400078ec0ff */
[----:B------:R-:W-:Y:S01]  /*3a50*/  DMUL R28, R26, R22 ;  /* 0x000000161a1c7228 */ /* 0x000fe20000000000 */
[----:B------:R-:W-:Y:S02]  /*3a60*/  VIADD R35, R32, 0xffffffff ;  /* 0xffffffff20237836 */ /* 0x000fe40000000000 */
[----:B------:R-:W-:-:S05]  /*3a70*/  VIADD R34, R33, 0xffffffff ;  /* 0xffffffff21227836 */ /* 0x000fca0000000000 */
[----:B------:R-:W-:Y:S01]  /*3a80*/  DFMA R30, R28, -R4, R22 ;  /* 0x800000041c1e722b */ /* 0x000fe20000000016 */
[----:B------:R-:W-:-:S04]  /*3a90*/  ISETP.GT.U32.AND P0, PT, R34, 0x7feffffe, PT ;  /* 0x7feffffe2200780c */ /* 0x000fc80003f04070 */
[----:B------:R-:W-:-:S03]  /*3aa0*/  ISETP.GT.U32.OR P0, PT, R35, 0x7feffffe, P0 ;  /* 0x7feffffe2300780c */ /* 0x000fc60000704470 */
[----:B------:R-:W-:-:S10]  /*3ab0*/  DFMA R26, R26, R30, R28 ;  /* 0x0000001e1a1a722b */ /* 0x000fd4000000001c */
[----:B------:R-:W-:Y:S05]  /*3ac0*/  @P0 BRA `(.L_x_55) ;  /* 0x00000000006c0947 */ /* 0x000fea0003800000 */
[----:B------:R-:W-:-:S04]  /*3ad0*/  LOP3.LUT R25, R7, 0x7ff00000, RZ, 0xc0, !PT ;  /* 0x7ff0000007197812 */ /* 0x000fc800078ec0ff */
[CC--:B------:R-:W-:Y:S02]  /*3ae0*/  VIADDMNMX R24, R2.reuse, -R25.reuse, 0xb9600000, !PT ;  /* 0xb960000002187446 */ /* 0x0c0fe40007800919 */
[----:B------:R-:W-:Y:S02]  /*3af0*/  ISETP.GE.U32.AND P0, PT, R2, R25, PT ;  /* 0x000000190200720c */ /* 0x000fe40003f06070 */
[----:B------:R-:W-:Y:S02]  /*3b00*/  VIMNMX R24, PT, PT, R24, 0x46a00000, PT ;  /* 0x46a0000018187848 */ /* 0x000fe40003fe0100 */
[----:B------:R-:W-:-:S04]  /*3b10*/  SEL R19, R19, 0x63400000, !P0 ;  /* 0x6340000013137807 */ /* 0x000fc80004000000 */
[----:B------:R-:W-:Y:S01]  /*3b20*/  IADD3 R2, PT, PT, -R19, R24, RZ ;  /* 0x0000001813027210 */ /* 0x000fe20007ffe1ff */
[----:B------:R-:W-:-:S04]  /*3b30*/  IMAD.MOV.U32 R24, RZ, RZ, RZ ;  /* 0x000000ffff187224 */ /* 0x000fc800078e00ff */
[----:B------:R-:W-:-:S06]  /*3b40*/  VIADD R25, R2, 0x7fe00000 ;  /* 0x7fe0000002197836 */ /* 0x000fcc0000000000 */
[----:B------:R-:W-:-:S10]  /*3b50*/  DMUL R28, R26, R24 ;  /* 0x000000181a1c7228 */ /* 0x000fd40000000000 */
[----:B------:R-:W-:-:S13]  /*3b60*/  FSETP.GTU.AND P0, PT, |R29|, 1.469367938527859385e-39, PT ;  /* 0x001000001d00780b */ /* 0x000fda0003f0c200 */
[----:B------:R-:W-:Y:S05]  /*3b70*/  @P0 BRA `(.L_x_56) ;  /* 0x0000000000940947 */ /* 0x000fea0003800000 */
[----:B------:R-:W-:Y:S01]  /*3b80*/  DFMA R4, R26, -R4, R22 ;  /* 0x800000041a04722b */ /* 0x000fe20000000016 */
[----:B------:R-:W-:-:S09]  /*3b90*/  MOV R24, RZ ;  /* 0x000000ff00187202 */ /* 0x000fd20000000f00 */
[C---:B------:R-:W-:Y:S02]  /*3ba0*/  FSETP.NEU.AND P0, PT, R5.reuse, RZ, PT ;  /* 0x000000ff0500720b */ /* 0x040fe40003f0d000 */
[----:B------:R-:W-:-:S04]  /*3bb0*/  LOP3.LUT R7, R5, 0x80000000, R7, 0x48, !PT ;  /* 0x8000000005077812 */ /* 0x000fc800078e4807 */
[----:B------:R-:W-:-:S07]  /*3bc0*/  LOP3.LUT R25, R7, R25, RZ, 0xfc, !PT ;  /* 0x0000001907197212 */ /* 0x000fce00078efcff */
[----:B------:R-:W-:Y:S05]  /*3bd0*/  @!P0 BRA `(.L_x_56) ;  /* 0x00000000007c8947 */ /* 0x000fea0003800000 */
[----:B------:R-:W-:Y:S01]  /*3be0*/  IMAD.MOV R5, RZ, RZ, -R2 ;  /* 0x000000ffff057224 */ /* 0x000fe200078e0a02 */
[----:B------:R-:W-:Y:S01]  /*3bf0*/  DMUL.RP R24, R26, R24 ;  /* 0x000000181a187228 */ /* 0x000fe20000008000 */
[----:B------:R-:W-:-:S06]  /*3c00*/  IMAD.MOV.U32 R4, RZ, RZ, RZ ;  /* 0x000000ffff047224 */ /* 0x000fcc00078e00ff */
[----:B------:R-:W-:-:S03]  /*3c10*/  DFMA R4, R28, -R4, R26 ;  /* 0x800000041c04722b */ /* 0x000fc6000000001a */
[----:B------:R-:W-:-:S03]  /*3c20*/  LOP3.LUT R7, R25, R7, RZ, 0x3c, !PT ;  /* 0x0000000719077212 */ /* 0x000fc600078e3cff */
[----:B------:R-:W-:-:S04]  /*3c30*/  IADD3 R4, PT, PT, -R2, -0x43300000, RZ ;  /* 0xbcd0000002047810 */ /* 0x000fc80007ffe1ff */
[----:B------:R-:W-:-:S04]  /*3c40*/  FSETP.NEU.AND P0, PT, |R5|, R4, PT ;  /* 0x000000040500720b */ /* 0x000fc80003f0d200 */
[----:B------:R-:W-:Y:S02]  /*3c50*/  FSEL R28, R24, R28, !P0 ;  /* 0x0000001c181c7208 */ /* 0x000fe40004000000 */
[----:B------:R-:W-:Y:S01]  /*3c60*/  FSEL R29, R7, R29, !P0 ;  /* 0x0000001d071d7208 */ /* 0x000fe20004000000 */
[----:B------:R-:W-:Y:S06]  /*3c70*/  BRA `(.L_x_56) ;  /* 0x0000000000547947 */ /* 0x000fec0003800000 */
.L_x_55:
[----:B------:R-:W-:-:S14]  /*3c80*/  DSETP.NAN.AND P0, PT, R24, R24, PT ;  /* 0x000000181800722a */ /* 0x000fdc0003f08000 */
[----:B------:R-:W-:Y:S05]  /*3c90*/  @P0 BRA `(.L_x_57) ;  /* 0x0000000000440947 */ /* 0x000fea0003800000 */
[----:B------:R-:W-:-:S14]  /*3ca0*/  DSETP.NAN.AND P0, PT, R6, R6, PT ;  /* 0x000000060600722a */ /* 0x000fdc0003f08000 */
[----:B------:R-:W-:Y:S05]  /*3cb0*/  @P0 BRA `(.L_x_58) ;  /* 0x0000000000300947 */ /* 0x000fea0003800000 */
[----:B------:R-:W-:Y:S01]  /*3cc0*/  ISETP.NE.AND P0, PT, R33, R32, PT ;  /* 0x000000202100720c */ /* 0x000fe20003f05270 */
[----:B------:R-:W-:Y:S01]  /*3cd0*/  IMAD.MOV.U32 R29, RZ, RZ, -0x80000 ;  /* 0xfff80000ff1d7424 */ /* 0x000fe200078e00ff */
[----:B------:R-:W-:-:S11]  /*3ce0*/  MOV R28, 0x0 ;  /* 0x00000000001c7802 */ /* 0x000fd60000000f00 */
[----:B------:R-:W-:Y:S05]  /*3cf0*/  @!P0 BRA `(.L_x_56) ;  /* 0x0000000000348947 */ /* 0x000fea0003800000 */
[----:B------:R-:W-:Y:S02]  /*3d00*/  ISETP.NE.AND P0, PT, R33, 0x7ff00000, PT ;  /* 0x7ff000002100780c */ /* 0x000fe40003f05270 */
[----:B------:R-:W-:Y:S02]  /*3d10*/  LOP3.LUT R29, R25, 0x80000000, R7, 0x48, !PT ;  /* 0x80000000191d7812 */ /* 0x000fe400078e4807 */
[----:B------:R-:W-:-:S13]  /*3d20*/  ISETP.EQ.OR P0, PT, R32, RZ, !P0 ;  /* 0x000000ff2000720c */ /* 0x000fda0004702670 */
[----:B------:R-:W-:Y:S01]  /*3d30*/  @P0 LOP3.LUT R2, R29, 0x7ff00000, RZ, 0xfc, !PT ;  /* 0x7ff000001d020812 */ /* 0x000fe200078efcff */
[----:B------:R-:W-:Y:S01]  /*3d40*/  @!P0 IMAD.MOV.U32 R28, RZ, RZ, RZ ;  /* 0x000000ffff1c8224 */ /* 0x000fe200078e00ff */
[----:B------:R-:W-:-:S03]  /*3d50*/  @P0 MOV R28, RZ ;  /* 0x000000ff001c0202 */ /* 0x000fc60000000f00 */
[----:B------:R-:W-:Y:S01]  /*3d60*/  @P0 IMAD.MOV.U32 R29, RZ, RZ, R2 ;  /* 0x000000ffff1d0224 */ /* 0x000fe200078e0002 */
[----:B------:R-:W-:Y:S06]  /*3d70*/  BRA `(.L_x_56) ;  /* 0x0000000000147947 */ /* 0x000fec0003800000 */
.L_x_58:
[----:B------:R-:W-:Y:S01]  /*3d80*/  LOP3.LUT R29, R7, 0x80000, RZ, 0xfc, !PT ;  /* 0x00080000071d7812 */ /* 0x000fe200078efcff */
[----:B------:R-:W-:Y:S01]  /*3d90*/  IMAD.MOV.U32 R28, RZ, RZ, R6 ;  /* 0x000000ffff1c7224 */ /* 0x000fe200078e0006 */
[----:B------:R-:W-:Y:S06]  /*3da0*/  BRA `(.L_x_56) ;  /* 0x0000000000087947 */ /* 0x000fec0003800000 */
.L_x_57:
[----:B------:R-:W-:Y:S02]  /*3db0*/  LOP3.LUT R29, R25, 0x80000, RZ, 0xfc, !PT ;  /* 0x00080000191d7812 */ /* 0x000fe400078efcff */
[----:B------:R-:W-:-:S07]  /*3dc0*/  MOV R28, R24 ;  /* 0x00000018001c7202 */ /* 0x000fce0000000f00 */
.L_x_56:
[----:B------:R-:W-:Y:S05]  /*3dd0*/  BSYNC.RECONVERGENT B1 ;  /* 0x0000000000017941 */ /* 0x000fea0003800200 */
.L_x_54:
[----:B------:R-:W-:Y:S02]  /*3de0*/  IMAD.MOV.U32 R4, RZ, RZ, R0 ;  /* 0x000000ffff047224 */ /* 0x000fe400078e0000 */
[----:B------:R-:W-:-:S04]  /*3df0*/  IMAD.MOV.U32 R5, RZ, RZ, 0x0 ;  /* 0x00000000ff057424 */ /* 0x000fc800078e00ff */
[----:B------:R-:W-:Y:S05]  /*3e00*/  RET.REL.NODEC R4 `(CreateBayerWithNoise) ;  /* 0xffffffc0047c7950 */ /* 0x000fea0003c3ffff */
        .weak           $__internal_2_$__cuda_sm20_dsqrt_rn_f64_mediumpath_v1
        .type           $__internal_2_$__cuda_sm20_dsqrt_rn_f64_mediumpath_v1,@function
        .size           $__internal_2_$__cuda_sm20_dsqrt_rn_f64_mediumpath_v1,($__internal_3_$__cuda_sm20_sqrt_rn_f32_slowpath - $__internal_2_$__cuda_sm20_dsqrt_rn_f64_mediumpath_v1)
$__internal_2_$__cuda_sm20_dsqrt_rn_f64_mediumpath_v1:
[----:B------:R-:W-:Y:S01]  /*3e10*/  ISETP.GE.U32.AND P0, PT, R4, -0x3400000, PT ;  /* 0xfcc000000400780c */ /* 0x000fe20003f06070 */
[----:B------:R-:W-:Y:S01]  /*3e20*/  BSSY.RECONVERGENT B3, `(.L_x_59) ;  /* 0x0000026000037945 */ /* 0x000fe20003800200 */
[----:B------:R-:W-:Y:S01]  /*3e30*/  MOV R27, R31 ;  /* 0x0000001f001b7202 */ /* 0x000fe20000000f00 */
[----:B------:R-:W-:Y:S02]  /*3e40*/  IMAD.MOV.U32 R31, RZ, RZ, R37 ;  /* 0x000000ffff1f7224 */ /* 0x000fe400078e0025 */
[----:B------:R-:W-:-:S08]  /*3e50*/  IMAD.MOV.U32 R4, RZ, RZ, R0 ;  /* 0x000000ffff047224 */ /* 0x000fd000078e0000 */
[----:B------:R-:W-:Y:S05]  /*3e60*/  @!P0 BRA `(.L_x_60) ;  /* 0x0000000000208947 */ /* 0x000fea0003800000 */
[----:B------:R-:W-:-:S10]  /*3e70*/  DFMA.RM R28, R28, R30, R4 ;  /* 0x0000001e1c1c722b */ /* 0x000fd40000004004 */
[----:B------:R-:W-:-:S04]  /*3e80*/  IADD3 R4, P0, PT, R28, 0x1, RZ ;  /* 0x000000011c047810 */ /* 0x000fc80007f1e0ff */
[----:B------:R-:W-:-:S06]  /*3e90*/  IADD3.X R5, PT, PT, RZ, R29, RZ, P0, !PT ;  /* 0x0000001dff057210 */ /* 0x000fcc00007fe4ff */
[----:B------:R-:W-:-:S08]  /*3ea0*/  DFMA.RP R26, -R28, R4, R26 ;  /* 0x000000041c1a722b */ /* 0x000fd0000000811a */
[----:B------:R-:W-:-:S06]  /*3eb0*/  DSETP.GT.AND P0, PT, R26, RZ, PT ;  /* 0x000000ff1a00722a */ /* 0x000fcc0003f04000 */
[----:B------:R-:W-:Y:S02]  /*3ec0*/  FSEL R4, R4, R28, P0 ;  /* 0x0000001c04047208 */ /* 0x000fe40000000000 */
[----:B------:R-:W-:Y:S01]  /*3ed0*/  FSEL R5, R5, R29, P0 ;  /* 0x0000001d05057208 */ /* 0x000fe20000000000 */
[----:B------:R-:W-:Y:S06]  /*3ee0*/  BRA `(.L_x_61) ;  /* 0x0000000000647947 */ /* 0x000fec0003800000 */
.L_x_60:
[----:B------:R-:W-:-:S14]  /*3ef0*/  DSETP.NE.AND P0, PT, R26, RZ, PT ;  /* 0x000000ff1a00722a */ /* 0x000fdc0003f05000 */
[----:B------:R-:W-:Y:S05]  /*3f00*/  @!P0 BRA `(.L_x_62) ;  /* 0x0000000000588947 */ /* 0x000fea0003800000 */
[----:B------:R-:W-:-:S13]  /*3f10*/  ISETP.GE.AND P0, PT, R27, RZ, PT ;  /* 0x000000ff1b00720c */ /* 0x000fda0003f06270 */
[----:B------:R-:W-:Y:S02]  /*3f20*/  @!P0 IMAD.MOV.U32 R4, RZ, RZ, 0x0 ;  /* 0x00000000ff048424 */ /* 0x000fe400078e00ff */
[----:B------:R-:W-:Y:S01]  /*3f30*/  @!P0 IMAD.MOV.U32 R5, RZ, RZ, -0x80000 ;  /* 0xfff80000ff058424 */ /* 0x000fe200078e00ff */
[----:B------:R-:W-:Y:S06]  /*3f40*/  @!P0 BRA `(.L_x_61) ;  /* 0x00000000004c8947 */ /* 0x000fec0003800000 */
[----:B------:R-:W-:-:S13]  /*3f50*/  ISETP.GT.AND P0, PT, R27, 0x7fefffff, PT ;  /* 0x7fefffff1b00780c */ /* 0x000fda0003f04270 */
[----:B------:R-:W-:Y:S05]  /*3f60*/  @P0 BRA `(.L_x_62) ;  /* 0x0000000000400947 */ /* 0x000fea0003800000 */
[----:B------:R-:W-:Y:S01]  /*3f70*/  DMUL R30, R26, 8.11296384146066816958e+31 ;  /* 0x469000001a1e7828 */ /* 0x000fe20000000000 */
[----:B------:R-:W-:Y:S01]  /*3f80*/  MOV R28, RZ ;  /* 0x000000ff001c7202 */ /* 0x000fe20000000f00 */
[----:B------:R-:W-:Y:S02]  /*3f90*/  IMAD.MOV.U32 R26, RZ, RZ, 0x0 ;  /* 0x00000000ff1a7424 */ /* 0x000fe400078e00ff */
[----:B------:R-:W-:Y:S02]  /*3fa0*/  IMAD.MOV.U32 R27, RZ, RZ, 0x3fd80000 ;  /* 0x3fd80000ff1b7424 */ /* 0x000fe400078e00ff */
[----:B------:R-:W0:Y:S02]  /*3fb0*/  MUFU.RSQ64H R29, R31 ;  /* 0x0000001f001d7308 */ /* 0x000e240000001c00 */
[----:B0-----:R-:W-:-:S08]  /*3fc0*/  DMUL R4, R28, R28 ;  /* 0x0000001c1c047228 */ /* 0x001fd00000000000 */
[----:B------:R-:W-:-:S08]  /*3fd0*/  DFMA R4, R30, -R4, 1 ;  /* 0x3ff000001e04742b */ /* 0x000fd00000000804 */
[----:B------:R-:W-:Y:S02]  /*3fe0*/  DFMA R26, R4, R26, 0.5 ;  /* 0x3fe00000041a742b */ /* 0x000fe4000000001a */
[----:B------:R-:W-:-:S08]  /*3ff0*/  DMUL R4, R28, R4 ;  /* 0x000000041c047228 */ /* 0x000fd00000000000 */
[----:B------:R-:W-:-:S08]  /*4000*/  DFMA R26, R26, R4, R28 ;  /* 0x000000041a1a722b */ /* 0x000fd0000000001c */
[----:B------:R-:W-:Y:S02]  /*4010*/  DMUL R4, R30, R26 ;  /* 0x0000001a1e047228 */ /* 0x000fe40000000000 */
[----:B------:R-:W-:-:S06]  /*4020*/  IADD3 R27, PT, PT, R27, -0x100000, RZ ;  /* 0xfff000001b1b7810 */ /* 0x000fcc0007ffe0ff */
[----:B------:R-:W-:-:S08]  /*4030*/  DFMA R28, R4, -R4, R30 ;  /* 0x80000004041c722b */ /* 0x000fd0000000001e */
[----:B------:R-:W-:-:S10]  /*4040*/  DFMA R4, R26, R28, R4 ;  /* 0x0000001c1a04722b */ /* 0x000fd40000000004 */
[----:B------:R-:W-:Y:S01]  /*4050*/  VIADD R5, R5, 0xfcb00000 ;  /* 0xfcb0000005057836 */ /* 0x000fe20000000000 */
[----:B------:R-:W-:Y:S06]  /*4060*/  BRA `(.L_x_61) ;  /* 0x0000000000047947 */ /* 0x000fec0003800000 */
.L_x_62:
[----:B------:R-:W-:-:S11]  /*4070*/  DADD R4, R26, R26 ;  /* 0x000000001a047229 */ /* 0x000fd6000000001a */
.L_x_61:
[----:B------:R-:W-:Y:S05]  /*4080*/  BSYNC.RECONVERGENT B3 ;  /* 0x0000000000037941 */ /* 0x000fea0003800200 */
.L_x_59:
[----:B------:R-:W-:Y:S01]  /*4090*/  IMAD.MOV.U32 R26, RZ, RZ, R4 ;  /* 0x000000ffff1a7224 */ /* 0x000fe200078e0004 */
[----:B------:R-:W-:Y:S01]  /*40a0*/  MOV R27, R5 ;  /* 0x00000005001b7202 */ /* 0x000fe20000000f00 */
[----:B------:R-:W-:Y:S02]  /*40b0*/  IMAD.MOV.U32 R4, RZ, RZ, R2 ;  /* 0x000000ffff047224 */ /* 0x000fe400078e0002 */
[----:B------:R-:W-:-:S04]  /*40c0*/  IMAD.MOV.U32 R5, RZ, RZ, 0x0 ;  /* 0x00000000ff057424 */ /* 0x000fc800078e00ff */
[----:B------:R-:W-:Y:S05]  /*40d0*/  RET.REL.NODEC R4 `(CreateBayerWithNoise) ;  /* 0xffffffbc04c87950 */ /* 0x000fea0003c3ffff */
        .weak           $__internal_3_$__cuda_sm20_sqrt_rn_f32_slowpath
        .type           $__internal_3_$__cuda_sm20_sqrt_rn_f32_slowpath,@function
        .size           $__internal_3_$__cuda_sm20_sqrt_rn_f32_slowpath,(.L_x_170 - $__internal_3_$__cuda_sm20_sqrt_rn_f32_slowpath)
$__internal_3_$__cuda_sm20_sqrt_rn_f32_slowpath:
[----:B------:R-:W-:-:S13]  /*40e0*/  LOP3.LUT P0, RZ, R2, 0x7fffffff, RZ, 0xc0, !PT ;  /* 0x7fffffff02ff7812 */ /* 0x000fda000780c0ff */
[----:B------:R-:W-:Y:S01]  /*40f0*/  @!P0 MOV R5, R2 ;  /* 0x0000000200058202 */ /* 0x000fe20000000f00 */
[----:B------:R-:W-:Y:S06]  /*4100*/  @!P0 BRA `(.L_x_63) ;  /* 0x0000000000408947 */ /* 0x000fec0003800000 */
[----:B------:R-:W-:-:S13]  /*4110*/  FSETP.GEU.FTZ.AND P0, PT, R2, RZ, PT ;  /* 0x000000ff0200720b */ /* 0x000fda0003f1e000 */
[----:B------:R-:W-:Y:S01]  /*4120*/  @!P0 IMAD.MOV.U32 R5, RZ, RZ, 0x7fffffff ;  /* 0x7fffffffff058424 */ /* 0x000fe200078e00ff */
[----:B------:R-:W-:Y:S06]  /*4130*/  @!P0 BRA `(.L_x_63) ;  /* 0x0000000000348947 */ /* 0x000fec0003800000 */
[----:B------:R-:W-:-:S13]  /*4140*/  FSETP.GTU.FTZ.AND P0, PT, |R2|, +INF , PT ;  /* 0x7f8000000200780b */ /* 0x000fda0003f1c200 */
[----:B------:R-:W-:Y:S01]  /*4150*/  @P0 FADD.FTZ R5, R2, 1 ;  /* 0x3f80000002050421 */ /* 0x000fe20000010000 */
[----:B------:R-:W-:Y:S06]  /*4160*/  @P0 BRA `(.L_x_63) ;  /* 0x0000000000280947 */ /* 0x000fec0003800000 */
[----:B------:R-:W-:-:S13]  /*4170*/  FSETP.NEU.FTZ.AND P0, PT, |R2|, +INF , PT ;  /* 0x7f8000000200780b */ /* 0x000fda0003f1d200 */
[----:B------:R-:W-:-:S04]  /*4180*/  @P0 FFMA R22, R2, 1.84467440737095516160e+19, RZ ;  /* 0x5f80000002160823 */ /* 0x000fc800000000ff */
[----:B------:R-:W0:Y:S02]  /*4190*/  @P0 MUFU.RSQ R5, R22 ;  /* 0x0000001600050308 */ /* 0x000e240000001400 */
[----:B0-----:R-:W-:Y:S01]  /*41a0*/  @P0 FMUL.FTZ R25, R22, R5 ;  /* 0x0000000516190220 */ /* 0x001fe20000410000 */
[----:B------:R-:W-:Y:S01]  /*41b0*/  @P0 FMUL.FTZ R26, R5, 0.5 ;  /* 0x3f000000051a0820 */ /* 0x000fe20000410000 */
[----:B------:R-:W-:Y:S02]  /*41c0*/  @!P0 IMAD.MOV.U32 R5, RZ, RZ, R2 ;  /* 0x000000ffff058224 */ /* 0x000fe400078e0002 */
[----:B------:R-:W-:-:S04]  /*41d0*/  @P0 FADD.FTZ R24, -R25, -RZ ;  /* 0x800000ff19180221 */ /* 0x000fc80000010100 */
[----:B------:R-:W-:-:S04]  /*41e0*/  @P0 FFMA R24, R25, R24, R22 ;  /* 0x0000001819180223 */ /* 0x000fc80000000016 */
[----:B------:R-:W-:-:S04]  /*41f0*/  @P0 FFMA R24, R24, R26, R25 ;  /* 0x0000001a18180223 */ /* 0x000fc80000000019 */
[----:B------:R-:W-:-:S07]  /*4200*/  @P0 FMUL.FTZ R5, R24, 2.3283064365386962891e-10 ;  /* 0x2f80000018050820 */ /* 0x000fce0000410000 */
.L_x_63:
[----:B------:R-:W-:Y:S01]  /*4210*/  MOV R24, R27 ;  /* 0x0000001b00187202 */ /* 0x000fe20000000f00 */
[----:B------:R-:W-:-:S04]  /*4220*/  IMAD.MOV.U32 R25, RZ, RZ, 0x0 ;  /* 0x00000000ff197424 */ /* 0x000fc800078e00ff */
[----:B------:R-:W-:Y:S05]  /*4230*/  RET.REL.NODEC R24 `(CreateBayerWithNoise) ;  /* 0xffffffbc18707950 */ /* 0x000fea0003c3ffff */
.L_x_64:
[----:B------:R-:W-:-:S00]  /*4240*/  BRA `(.L_x_64) ;  /* 0xfffffffc00fc7947 */ /* 0x000fc0000383ffff */
[----:B------:R-:W-:-:S00]  /*4250*/  NOP ;  /* 0x0000000000007918 */ /* 0x000fc00000000000 */
        /* <DEDUP_REMOVED lines=10> */
.L_x_170:


//--------------------- .text.setupCurand         --------------------------
	.section	.text.setupCurand,"ax",@progbits
	.align	128
        .global         setupCurand
        .type           setupCurand,@function
        .size           setupCurand,(.L_x_175 - setupCurand)
        .other          setupCurand,@"STO_CUDA_ENTRY STV_DEFAULT"
setupCurand:
.text.setupCurand:
[----:B------:R-:W-:Y:S01]  /*0000*/  LDC R1, c[0x0][0x37c] ;  /* 0x0000df00ff017b82 */ /* 0x000fe20000000800 */
[----:B------:R-:W0:Y:S07]  /*0010*/  S2R R0, SR_TID.X ;  /* 0x0000000000007919 */ /* 0x000e2e0000002100 */
[----:B------:R-:W0:Y:S01]  /*0020*/  S2UR UR4, SR_CTAID.X ;  /* 0x00000000000479c3 */ /* 0x000e220000002500 */
[----:B------:R-:W1:Y:S07]  /*0030*/  LDCU UR5, c[0x0][0x388] ;  /* 0x00007100ff0577ac */ /* 0x000e6e0008000800 */
[----:B------:R-:W0:Y:S02]  /*0040*/  LDC R13, c[0x0][0x360] ;  /* 0x0000d800ff0d7b82 */ /* 0x000e240000000800 */
[----:B0-----:R-:W-:-:S05]  /*0050*/  IMAD R13, R13, UR4, R0 ;  /* 0x000000040d0d7c24 */ /* 0x001fca000f8e0200 */
[----:B-1----:R-:W-:-:S13]  /*0060*/  ISETP.GE.AND P0, PT, R13, UR5, PT ;  /* 0x000000050d007c0c */ /* 0x002fda000bf06270 */
[----:B------:R-:W-:Y:S05]  /*0070*/  @P0 EXIT ;  /* 0x000000000000094d */ /* 0x000fea0003800000 */
[----:B------:R-:W0:Y:S01]  /*0080*/  LDC.64 R6, c[0x0][0x380] ;  /* 0x0000e000ff067b82 */ /* 0x000e220000000a00 */
[----:B------:R-:W1:Y:S01]  /*0090*/  LDCU.64 UR4, c[0x0][0x358] ;  /* 0x00006b00ff0477ac */ /* 0x000e620008000a00 */
[----:B------:R-:W-:Y:S01]  /*00a0*/  IMAD.MOV.U32 R2, RZ, RZ, 0x3198c20f ;  /* 0x3198c20fff027424 */ /* 0x000fe200078e00ff */
[----:B------:R-:W-:Y:S01]  /*00b0*/  ISETP.NE.AND P0, PT, R13, RZ, PT ;  /* 0x000000ff0d00720c */ /* 0x000fe20003f05270 */
[----:B------:R-:W-:Y:S01]  /*00c0*/  IMAD.MOV.U32 R3, RZ, RZ, 0x5efdb30c ;  /* 0x5efdb30cff037424 */ /* 0x000fe200078e00ff */
[----:B------:R-:W-:Y:S01]  /*00d0*/  BSSY.RECONVERGENT B0, `(.L_x_65) ;  /* 0x00000da000007945 */ /* 0x000fe20003800200 */
[----:B------:R-:W-:Y:S02]  /*00e0*/  IMAD.MOV.U32 R4, RZ, RZ, 0x423bb012 ;  /* 0x423bb012ff047424 */ /* 0x000fe400078e00ff */
[----:B------:R-:W-:Y:S02]  /*00f0*/  IMAD.MOV.U32 R5, RZ, RZ, -0x75bd8fc ;  /* 0xf8a42704ff057424 */ /* 0x000fe400078e00ff */
[----:B------:R-:W-:-:S02]  /*0100*/  IMAD.MOV.U32 R8, RZ, RZ, -0x23270784 ;  /* 0xdcd8f87cff087424 */ /* 0x000fc400078e00ff */
[----:B------:R-:W-:Y:S02]  /*0110*/  IMAD.MOV.U32 R9, RZ, RZ, 0x57fa2510 ;  /* 0x57fa2510ff097424 */ /* 0x000fe400078e00ff */
[----:B0-----:R-:W-:-:S05]  /*0120*/  IMAD.WIDE R6, R13, 0x30, R6 ;  /* 0x000000300d067825 */ /* 0x001fca00078e0206 */
[----:B-1----:R0:W-:Y:S04]  /*0130*/  STG.E.64 desc[UR4][R6.64], R2 ;  /* 0x0000000206007986 */ /* 0x0021e8000c101b04 */
[----:B------:R0:W-:Y:S04]  /*0140*/  STG.E.64 desc[UR4][R6.64+0x8], R4 ;  /* 0x0000080406007986 */ /* 0x0001e8000c101b04 */
[----:B------:R0:W-:Y:S01]  /*0150*/  STG.E.64 desc[UR4][R6.64+0x10], R8 ;  /* 0x0000100806007986 */ /* 0x0001e2000c101b04 */
[----:B------:R-:W-:Y:S05]  /*0160*/  @!P0 BRA `(.L_x_66) ;  /* 0x0000000c00408947 */ /* 0x000fea0003800000 */
[----:B------:R-:W-:Y:S01]  /*0170*/  SHF.R.S32.HI R0, RZ, 0x1f, R13 ;  /* 0x0000001fff007819 */ /* 0x000fe2000001140d */
[----:B------:R-:W-:-:S07]  /*0180*/  IMAD.MOV.U32 R12, RZ, RZ, RZ ;  /* 0x000000ffff0c7224 */ /* 0x000fce00078e00ff */
.L_x_72:
[----:B0-----:R-:W-:Y:S01]  /*0190*/  LOP3.LUT R2, R13, 0x3, RZ, 0xc0, !PT ;  /* 0x000000030d027812 */ /* 0x001fe200078ec0ff */
[----:B------:R-:W-:Y:S03]  /*01a0*/  BSSY.RECONVERGENT B1, `(.L_x_67) ;  /* 0x00000c6000017945 */ /* 0x000fe60003800200 */
[----:B------:R-:W-:-:S04]  /*01b0*/  ISETP.NE.U32.AND P0, PT, R2, RZ, PT ;  /* 0x000000ff0200720c */ /* 0x000fc80003f05070 */
[----:B------:R-:W-:-:S13]  /*01c0*/  ISETP.NE.AND.EX P0, PT, RZ, RZ, PT, P0 ;  /* 0x000000ffff00720c */ /* 0x000fda0003f05300 */
[----:B------:R-:W-:Y:S05]  /*01d0*/  @!P0 BRA `(.L_x_68) ;  /* 0x0000000c00088947 */ /* 0x000fea0003800000 */
[----:B------:R-:W0:Y:S01]  /*01e0*/  LDC.64 R8, c[0x4][RZ] ;  /* 0x01000000ff087b82 */ /* 0x000e220000000a00 */
[----:B------:R-:W-:Y:S02]  /*01f0*/  IMAD.MOV.U32 R14, RZ, RZ, RZ ;  /* 0x000000ffff0e7224 */ /* 0x000fe400078e00ff */
[----:B0-----:R-:W-:-:S07]  /*0200*/  IMAD.WIDE.U32 R8, R12, 0xc80, R8 ;  /* 0x00000c800c087825 */ /* 0x001fce00078e0008 */
.L_x_71:
[----:B0-----:R-:W-:Y:S01]  /*0210*/  IMAD.MOV.U32 R15, RZ, RZ, RZ ;  /* 0x000000ffff0f7224 */ /* 0x001fe200078e00ff */
[----:B------:R-:W-:Y:S01]  /*0220*/  CS2R R2, SRZ ;  /* 0x0000000000027805 */ /* 0x000fe2000001ff00 */
[----:B------:R-:W-:Y:S01]  /*0230*/  IMAD.MOV.U32 R17, RZ, RZ, RZ ;  /* 0x000000ffff117224 */ /* 0x000fe200078e00ff */
[----:B------:R-:W-:-:S07]  /*0240*/  CS2R R4, SRZ ;  /* 0x0000000000047805 */ /* 0x000fce000001ff00 */
.L_x_70:
[----:B------:R-:W-:-:S05]  /*0250*/  IMAD.WIDE.U32 R10, R17, 0x4, R6 ;  /* 0x00000004110a7825 */ /* 0x000fca00078e0006 */
[----:B------:R0:W5:Y:S01]  /*0260*/  LDG.E R16, desc[UR4][R10.64+0x4] ;  /* 0x000004040a107981 */ /* 0x000162000c1e1900 */
[----:B------:R-:W-:-:S07]  /*0270*/  IMAD.MOV.U32 R19, RZ, RZ, RZ ;  /* 0x000000ffff137224 */ /* 0x000fce00078e00ff */
.L_x_69:
[----:B-----5:R-:W-:Y:S01]  /*0280*/  SHF.R.U32.HI R24, RZ, R19, R16 ;  /* 0x00000013ff187219 */ /* 0x020fe20000011610 */
[----:B0-----:R-:W-:-:S03]  /*0290*/  IMAD.SHL.U32 R10, R17, 0x20, RZ ;  /* 0x00000020110a7824 */ /* 0x001fc600078e00ff */
[----:B------:R-:W-:Y:S01]  /*02a0*/  LOP3.LUT R11, R24, 0x1, RZ, 0xc0, !PT ;  /* 0x00000001180b7812 */ /* 0x000fe200078ec0ff */
[----:B------:R-:W-:-:S03]  /*02b0*/  IMAD.IADD R10, R10, 0x1, R19 ;  /* 0x000000010a0a7824 */ /* 0x000fc600078e0213 */
[----:B------:R-:W-:Y:S01]  /*02c0*/  ISETP.NE.U32.AND P0, PT, R11, 0x1, PT ;  /* 0x000000010b00780c */ /* 0x000fe20003f05070 */
[----:B------:R-:W-:-:S03]  /*02d0*/  IMAD R11, R10, 0x5, RZ ;  /* 0x000000050a0b7824 */ /* 0x000fc600078e02ff */
[----:B------:R-:W-:Y:S01]  /*02e0*/  R2P PR, R24, 0x7e ;  /* 0x0000007e18007804 */ /* 0x000fe20000000000 */
[----:B------:R-:W-:-:S08]  /*02f0*/  IMAD.WIDE.U32 R10, R11, 0x4, R8 ;  /* 0x000000040b0a7825 */ /* 0x000fd000078e0008 */
[----:B------:R-:W2:Y:S04]  /*0300*/  @!P0 LDG.E R18, desc[UR4][R10.64] ;  /* 0x000000040a128981 */ /* 0x000ea8000c1e1900 */
[----:B------:R-:W3:Y:S04]  /*0310*/  @!P0 LDG.E R20, desc[UR4][R10.64+0x10] ;  /* 0x000010040a148981 */ /* 0x000ee8000c1e1900 */
[----:B------:R-:W4:Y:S04]  /*0320*/  @P1 LDG.E R22, desc[UR4][R10.64+0x14] ;  /* 0x000014040a161981 */ /* 0x000f28000c1e1900 */
[----:B------:R-:W4:Y:S04]  /*0330*/  @P2 LDG.E R26, desc[UR4][R10.64+0x28] ;  /* 0x000028040a1a2981 */ /* 0x000f28000c1e1900 */
[----:B------:R-:W4:Y:S04]  /*0340*/  @!P0 LDG.E R21, desc[UR4][R10.64+0x4] ;  /* 0x000004040a158981 */ /* 0x000f28000c1e1900 */
[----:B------:R-:W4:Y:S04]  /*0350*/  @!P0 LDG.E R23, desc[UR4][R10.64+0xc] ;  /* 0x00000c040a178981 */ /* 0x000f28000c1e1900 */
[----:B------:R-:W4:Y:S04]  /*0360*/  @P1 LDG.E R25, desc[UR4][R10.64+0x18] ;  /* 0x000018040a191981 */ /* 0x000f28000c1e1900 */
[----:B------:R-:W4:Y:S04]  /*0370*/  @P3 LDG.E R28, desc[UR4][R10.64+0x3c] ;  /* 0x00003c040a1c3981 */ /* 0x000f28000c1e1900 */
[----:B------:R-:W4:Y:S01]  /*0380*/  @P6 LDG.E R27, desc[UR4][R10.64+0x7c] ;  /* 0x00007c040a1b6981 */ /* 0x000f22000c1e1900 */
[----:B--2---:R-:W-:-:S03]  /*0390*/  @!P0 LOP3.LUT R15, R15, R18, RZ, 0x3c, !PT ;  /* 0x000000120f0f8212 */ /* 0x004fc600078e3cff */
[----:B------:R-:W2:Y:S01]  /*03a0*/  @!P0 LDG.E R18, desc[UR4][R10.64+0x8] ;  /* 0x000008040a128981 */ /* 0x000ea2000c1e1900 */
[----:B---3--:R-:W-:-:S03]  /*03b0*/  @!P0 LOP3.LUT R3, R3, R20, RZ, 0x3c, !PT ;  /* 0x0000001403038212 */ /* 0x008fc600078e3cff */
[----:B------:R-:W3:Y:S01]  /*03c0*/  @P1 LDG.E R20, desc[UR4][R10.64+0x24] ;  /* 0x000024040a141981 */ /* 0x000ee2000c1e1900 */
[----:B----4-:R-:W-:-:S03]  /*03d0*/  @P1 LOP3.LUT R15, R15, R22, RZ, 0x3c, !PT ;  /* 0x000000160f0f1212 */ /* 0x010fc600078e3cff */
[----:B------:R-:W4:Y:S01]  /*03e0*/  @P2 LDG.E R22, desc[UR4][R10.64+0x38] ;  /* 0x000038040a162981 */ /* 0x000f22000c1e1900 */
[----:B------:R-:W-:-:S03]  /*03f0*/  @P2 LOP3.LUT R15, R15, R26, RZ, 0x3c, !PT ;  /* 0x0000001a0f0f2212 */ /* 0x000fc600078e3cff */
[----:B------:R-:W4:Y:S01]  /*0400*/  @P4 LDG.E R26, desc[UR4][R10.64+0x50] ;  /* 0x000050040a1a4981 */ /* 0x000f22000c1e1900 */
[----:B------:R-:W-:-:S03]  /*0410*/  @!P0 LOP3.LUT R4, R4, R21, RZ, 0x3c, !PT ;  /* 0x0000001504048212 */ /* 0x000fc600078e3cff */
[----:B------:R-:W4:Y:S01]  /*0420*/  @P1 LDG.E R21, desc[UR4][R10.64+0x20] ;  /* 0x000020040a151981 */ /* 0x000f22000c1e1900 */
[----:B------:R-:W-:-:S03]  /*0430*/  @!P0 LOP3.LUT R2, R2, R23, RZ, 0x3c, !PT ;  /* 0x0000001702028212 */ /* 0x000fc600078e3cff */
[----:B------:R-:W4:Y:S01]  /*0440*/  @P2 LDG.E R23, desc[UR4][R10.64+0x2c] ;  /* 0x00002c040a172981 */ /* 0x000f22000c1e1900 */
[----:B------:R-:W-:-:S03]  /*0450*/  @P1 LOP3.LUT R4, R4, R25, RZ, 0x3c, !PT ;  /* 0x0000001904041212 */ /* 0x000fc600078e3cff */
[----:B------:R-:W4:Y:S01]  /*0460*/  @P2 LDG.E R25, desc[UR4][R10.64+0x34] ;  /* 0x000034040a192981 */ /* 0x000f22000c1e1900 */
[----:B--2---:R-:W-:-:S03]  /*0470*/  @!P0 LOP3.LUT R5, R5, R18, RZ, 0x3c, !PT ;  /* 0x0000001205058212 */ /* 0x004fc600078e3cff */
[----:B------:R-:W2:Y:S01]  /*0480*/  @P1 LDG.E R18, desc[UR4][R10.64+0x1c] ;  /* 0x00001c040a121981 */ /* 0x000ea2000c1e1900 */
[----:B---3--:R-:W-:-:S03]  /*0490*/  @P1 LOP3.LUT R3, R3, R20, RZ, 0x3c, !PT ;  /* 0x0000001403031212 */ /* 0x008fc600078e3cff */
[----:B------:R-:W3:Y:S01]  /*04a0*/  @P2 LDG.E R20, desc[UR4][R10.64+0x30] ;  /* 0x000030040a142981 */ /* 0x000ee2000c1e1900 */
[----:B----4-:R-:W-:-:S03]  /*04b0*/  @P2 LOP3.LUT R3, R3, R22, RZ, 0x3c, !PT ;  /* 0x0000001603032212 */ /* 0x010fc600078e3cff */
[----:B------:R-:W4:Y:S01]  /*04c0*/  @P3 LDG.E R22, desc[UR4][R10.64+0x4c] ;  /* 0x00004c040a163981 */ /* 0x000f22000c1e1900 */
[----:B------:R-:W-:-:S04]  /*04d0*/  @P3 LOP3.LUT R15, R15, R28, RZ, 0x3c, !PT ;  /* 0x0000001c0f0f3212 */ /* 0x000fc800078e3cff */
[----:B------:R-:W-:Y:S02]  /*04e0*/  @P4 LOP3.LUT R15, R15, R26, RZ, 0x3c, !PT ;  /* 0x0000001a0f0f4212 */ /* 0x000fe400078e3cff */
[----:B------:R-:W-:Y:S01]  /*04f0*/  @P1 LOP3.LUT R2, R2, R21, RZ, 0x3c, !PT ;  /* 0x0000001502021212 */ /* 0x000fe200078e3cff */
[----:B------:R-:W4:Y:S04]  /*0500*/  @P5 LDG.E R26, desc[UR4][R10.64+0x64] ;  /* 0x000064040a1a5981 */ /* 0x000f28000c1e1900 */
[----:B------:R-:W4:Y:S01]  /*0510*/  @P3 LDG.E R21, desc[UR4][R10.64+0x40] ;  /* 0x000040040a153981 */ /* 0x000f22000c1e1900 */
[----:B------:R-:W-:Y:S02]  /*0520*/  @P2 LOP3.LUT R4, R4, R23, RZ, 0x3c, !PT ;  /* 0x0000001704042212 */ /* 0x000fe400078e3cff */
[----:B------:R-:W-:Y:S01]  /*0530*/  @P2 LOP3.LUT R2, R2, R25, RZ, 0x3c, !PT ;  /* 0x0000001902022212 */ /* 0x000fe200078e3cff */
[----:B------:R-:W4:Y:S04]  /*0540*/  @P3 LDG.E R23, desc[UR4][R10.64+0x48] ;  /* 0x000048040a173981 */ /* 0x000f28000c1e1900 */
[----:B------:R-:W4:Y:S01]  /*0550*/  @P4 LDG.E R25, desc[UR4][R10.64+0x54] ;  /* 0x000054040a194981 */ /* 0x000f22000c1e1900 */
[----:B--2---:R-:W-:-:S03]  /*0560*/  @P1 LOP3.LUT R5, R5, R18, RZ, 0x3c, !PT ;  /* 0x0000001205051212 */ /* 0x004fc600078e3cff */
[----:B------:R-:W2:Y:S01]  /*0570*/  @P3 LDG.E R18, desc[UR4][R10.64+0x44] ;  /* 0x000044040a123981 */ /* 0x000ea2000c1e1900 */
[----:B---3--:R-:W-:-:S03]  /*0580*/  @P2 LOP3.LUT R5, R5, R20, RZ, 0x3c, !PT ;  /* 0x0000001405052212 */ /* 0x008fc600078e3cff */
[----:B------:R-:W3:Y:S01]  /*0590*/  @P4 LDG.E R20, desc[UR4][R10.64+0x58] ;  /* 0x000058040a144981 */ /* 0x000ee2000c1e1900 */
[----:B----4-:R-:W-:-:S03]  /*05a0*/  @P3 LOP3.LUT R3, R3, R22, RZ, 0x3c, !PT ;  /* 0x0000001603033212 */ /* 0x010fc600078e3cff */
[----:B------:R-:W4:Y:S01]  /*05b0*/  @P4 LDG.E R22, desc[UR4][R10.64+0x60] ;  /* 0x000060040a164981 */ /* 0x000f22000c1e1900 */
[----:B------:R-:W-:Y:S02]  /*05c0*/  LOP3.LUT P0, RZ, R24, 0x80, RZ, 0xc0, !PT ;  /* 0x0000008018ff7812 */ /* 0x000fe4000780c0ff */
[----:B------:R-:W-:Y:S02]  /*05d0*/  @P5 LOP3.LUT R15, R15, R26, RZ, 0x3c, !PT ;  /* 0x0000001a0f0f5212 */ /* 0x000fe400078e3cff */
[----:B------:R-:W4:Y:S01]  /*05e0*/  @P6 LDG.E R26, desc[UR4][R10.64+0x78] ;  /* 0x000078040a1a6981 */ /* 0x000f22000c1e1900 */
[----:B------:R-:W-:-:S03]  /*05f0*/  @P3 LOP3.LUT R4, R4, R21, RZ, 0x3c, !PT ;  /* 0x0000001504043212 */ /* 0x000fc600078e3cff */
[----:B------:R-:W4:Y:S01]  /*0600*/  @P4 LDG.E R21, desc[UR4][R10.64+0x5c] ;  /* 0x00005c040a154981 */ /* 0x000f22000c1e1900 */
[----:B------:R-:W-:-:S03]  /*0610*/  @P3 LOP3.LUT R2, R2, R23, RZ, 0x3c, !PT ;  /* 0x0000001702023212 */ /* 0x000fc600078e3cff */
[----:B------:R-:W4:Y:S01]  /*0620*/  @P5 LDG.E R23, desc[UR4][R10.64+0x68] ;  /* 0x000068040a175981 */ /* 0x000f22000c1e1900 */
[----:B------:R-:W-:-:S03]  /*0630*/  @P4 LOP3.LUT R4, R4, R25, RZ, 0x3c, !PT ;  /* 0x0000001904044212 */ /* 0x000fc600078e3cff */
[----:B------:R-:W4:Y:S01]  /*0640*/  @P5 LDG.E R25, desc[UR4][R10.64+0x70] ;  /* 0x000070040a195981 */ /* 0x000f22000c1e1900 */
[----:B--2---:R-:W-:-:S03]  /*0650*/  @P3 LOP3.LUT R5, R5, R18, RZ, 0x3c, !PT ;  /* 0x0000001205053212 */ /* 0x004fc600078e3cff */
[----:B------:R-:W2:Y:S01]  /*0660*/  @P5 LDG.E R18, desc[UR4][R10.64+0x6c] ;  /* 0x00006c040a125981 */ /* 0x000ea2000c1e1900 */
[----:B---3--:R-:W-:-:S03]  /*0670*/  @P4 LOP3.LUT R5, R5, R20, RZ, 0x3c, !PT ;  /* 0x0000001405054212 */ /* 0x008fc600078e3cff */
[----:B------:R-:W3:Y:S01]  /*0680*/  @P5 LDG.E R20, desc[UR4][R10.64+0x74] ;  /* 0x000074040a145981 */ /* 0x000ee2000c1e1900 */
[----:B----4-:R-:W-:-:S03]  /*0690*/  @P4 LOP3.LUT R3, R3, R22, RZ, 0x3c, !PT ;  /* 0x0000001603034212 */ /* 0x010fc600078e3cff */
[----:B------:R-:W4:Y:S01]  /*06a0*/  @P0 LDG.E R22, desc[UR4][R10.64+0x8c] ;  /* 0x00008c040a160981 */ /* 0x000f22000c1e1900 */
[----:B------:R-:W-:-:S03]  /*06b0*/  @P6 LOP3.LUT R15, R15, R26, RZ, 0x3c, !PT ;  /* 0x0000001a0f0f6212 */ /* 0x000fc600078e3cff */
        /* <DEDUP_REMOVED lines=13> */
[----:B------:R-:W-:Y:S02]  /*0790*/  @P6 LOP3.LUT R4, R4, R27, RZ, 0x3c, !PT ;  /* 0x0000001b04046212 */ /* 0x000fe400078e3cff */
[----:B------:R-:W-:Y:S02]  /*07a0*/  @P6 LOP3.LUT R2, R2, R21, RZ, 0x3c, !PT ;  /* 0x0000001502026212 */ /* 0x000fe400078e3cff */
[----:B------:R-:W-:Y:S02]  /*07b0*/  @P0 LOP3.LUT R4, R4, R23, RZ, 0x3c, !PT ;  /* 0x0000001704040212 */ /* 0x000fe400078e3cff */
[----:B------:R-:W-:Y:S02]  /*07c0*/  @P0 LOP3.LUT R2, R2, R25, RZ, 0x3c, !PT ;  /* 0x0000001902020212 */ /* 0x000fe400078e3cff */
[----:B--2---:R-:W-:Y:S02]  /*07d0*/  @P6 LOP3.LUT R5, R5, R18, RZ, 0x3c, !PT ;  /* 0x0000001205056212 */ /* 0x004fe400078e3cff */
[----:B---3--:R-:W-:-:S02]  /*07e0*/  @P6 LOP3.LUT R3, R3, R20, RZ, 0x3c, !PT ;  /* 0x0000001403036212 */ /* 0x008fc400078e3cff */
[----:B----4-:R-:W-:Y:S02]  /*07f0*/  @P0 LOP3.LUT R5, R5, R22, RZ, 0x3c, !PT ;  /* 0x0000001605050212 */ /* 0x010fe400078e3cff */
[----:B------:R-:W-:Y:S02]  /*0800*/  @P0 LOP3.LUT R3, R3, R26, RZ, 0x3c, !PT ;  /* 0x0000001a03030212 */ /* 0x000fe400078e3cff */
[----:B------:R-:W-:-:S13]  /*0810*/  R2P PR, R24.B1, 0x7f ;  /* 0x0000007f18007804 */ /* 0x000fda0000001000 */
[----:B------:R-:W2:Y:S04]  /*0820*/  @P0 LDG.E R18, desc[UR4][R10.64+0xa0] ;  /* 0x0000a0040a120981 */ /* 0x000ea8000c1e1900 */
[----:B------:R-:W3:Y:S04]  /*0830*/  @P1 LDG.E R22, desc[UR4][R10.64+0xb4] ;  /* 0x0000b4040a161981 */ /* 0x000ee8000c1e1900 */
[----:B------:R-:W4:Y:S04]  /*0840*/  @P2 LDG.E R26, desc[UR4][R10.64+0xc8] ;  /* 0x0000c8040a1a2981 */ /* 0x000f28000c1e1900 */
[----:B------:R-:W4:Y:S04]  /*0850*/  @P3 LDG.E R28, desc[UR4][R10.64+0xdc] ;  /* 0x0000dc040a1c3981 */ /* 0x000f28000c1e1900 */
[----:B------:R-:W4:Y:S04]  /*0860*/  @P0 LDG.E R23, desc[UR4][R10.64+0xa4] ;  /* 0x0000a4040a170981 */ /* 0x000f28000c1e1900 */
[----:B------:R-:W4:Y:S04]  /*0870*/  @P0 LDG.E R20, desc[UR4][R10.64+0xa8] ;  /* 0x0000a8040a140981 */ /* 0x000f28000c1e1900 */
[----:B------:R-:W4:Y:S04]  /*0880*/  @P4 LDG.E R25, desc[UR4][R10.64+0xf0] ;  /* 0x0000f0040a194981 */ /* 0x000f28000c1e1900 */
        /* <DEDUP_REMOVED lines=21> */
[----:B------:R-:W-:Y:S02]  /*09e0*/  LOP3.LUT P0, RZ, R24, 0x8000, RZ, 0xc0, !PT ;  /* 0x0000800018ff7812 */ /* 0x000fe4000780c0ff */
[----:B----4-:R-:W-:Y:S01]  /*09f0*/  @P5 LOP3.LUT R15, R15, R26, RZ, 0x3c, !PT ;  /* 0x0000001a0f0f5212 */ /* 0x010fe200078e3cff */
[----:B------:R-:W4:Y:S04]  /*0a00*/  @P3 LDG.E R24, desc[UR4][R10.64+0xe4] ;  /* 0x0000e4040a183981 */ /* 0x000f28000c1e1900 */
[----:B------:R-:W2:Y:S01]  /*0a10*/  @P6 LDG.E R26, desc[UR4][R10.64+0x118] ;  /* 0x000118040a1a6981 */ /* 0x000ea2000c1e1900 */
        /* <DEDUP_REMOVED lines=8> */
[----:B---3--:R-:W-:-:S03]  /*0aa0*/  @P2 LOP3.LUT R3, R3, R22, RZ, 0x3c, !PT ;  /* 0x0000001603032212 */ /* 0x008fc600078e3cff */
[----:B------:R-:W3:Y:S01]  /*0ab0*/  @P4 LDG.E R22, desc[UR4][R10.64+0x100] ;  /* 0x000100040a164981 */ /* 0x000ee2000c1e1900 */
[----:B--2---:R-:W-:-:S03]  /*0ac0*/  @P6 LOP3.LUT R15, R15, R26, RZ, 0x3c, !PT ;  /* 0x0000001a0f0f6212 */ /* 0x004fc600078e3cff */
[----:B------:R-:W2:Y:S01]  /*0ad0*/  @P0 LDG.E R26, desc[UR4][R10.64+0x12c] ;  /* 0x00012c040a1a0981 */ /* 0x000ea2000c1e1900 */
[----:B----4-:R-:W-:-:S03]  /*0ae0*/  @P2 LOP3.LUT R2, R2, R23, RZ, 0x3c, !PT ;  /* 0x0000001702022212 */ /* 0x010fc600078e3cff */
[----:B------:R-:W4:Y:S01]  /*0af0*/  @P4 LDG.E R23, desc[UR4][R10.64+0xfc] ;  /* 0x0000fc040a174981 */ /* 0x000f22000c1e1900 */
[----:B------:R-:W-:-:S03]  /*0b00*/  @P2 LOP3.LUT R5, R5, R20, RZ, 0x3c, !PT ;  /* 0x0000001405052212 */ /* 0x000fc600078e3cff */
[----:B------:R-:W4:Y:S01]  /*0b10*/  @P4 LDG.E R20, desc[UR4][R10.64+0xf8] ;  /* 0x0000f8040a144981 */ /* 0x000f22000c1e1900 */
[----:B------:R-:W-:Y:S02]  /*0b20*/  @P3 LOP3.LUT R2, R2, R27, RZ, 0x3c, !PT ;  /* 0x0000001b02023212 */ /* 0x000fe400078e3cff */
[----:B------:R-:W-:Y:S01]  /*0b30*/  @P3 LOP3.LUT R4, R4, R25, RZ, 0x3c, !PT ;  /* 0x0000001904043212 */ /* 0x000fe200078e3cff */
[----:B------:R-:W4:Y:S01]  /*0b40*/  @P5 LDG.E R27, desc[UR4][R10.64+0x110] ;  /* 0x000110040a1b5981 */ /* 0x000f22000c1e1900 */
[----:B------:R-:W-:-:S03]  /*0b50*/  @P3 LOP3.LUT R5, R5, R24, RZ, 0x3c, !PT ;  /* 0x0000001805053212 */ /* 0x000fc600078e3cff */
[----:B------:R-:W4:Y:S04]  /*0b60*/  @P5 LDG.E R25, desc[UR4][R10.64+0x108] ;  /* 0x000108040a195981 */ /* 0x000f28000c1e1900 */
        /* <DEDUP_REMOVED lines=19> */
[----:B------:R-:W-:-:S05]  /*0ca0*/  VIADD R19, R19, 0x10 ;  /* 0x0000001013137836 */ /* 0x000fca0000000000 */
[----:B------:R-:W-:Y:S02]  /*0cb0*/  ISETP.NE.AND P1, PT, R19, 0x20, PT ;  /* 0x000000201300780c */ /* 0x000fe40003f25270 */
[----:B------:R-:W-:Y:S02]  /*0cc0*/  @P5 LOP3.LUT R3, R3, R18, RZ, 0x3c, !PT ;  /* 0x0000001203035212 */ /* 0x000fe400078e3cff */
[----:B------:R-:W-:Y:S02]  /*0cd0*/  @P6 LOP3.LUT R4, R4, R21, RZ, 0x3c, !PT ;  /* 0x0000001504046212 */ /* 0x000fe400078e3cff */
[----:B---3--:R-:W-:-:S04]  /*0ce0*/  @P6 LOP3.LUT R3, R3, R22, RZ, 0x3c, !PT ;  /* 0x0000001603036212 */ /* 0x008fc800078e3cff */
[----:B--2---:R-:W-:Y:S02]  /*0cf0*/  @P0 LOP3.LUT R3, R3, R26, RZ, 0x3c, !PT ;  /* 0x0000001a03030212 */ /* 0x004fe400078e3cff */
[----:B----4-:R-:W-:Y:S02]  /*0d00*/  @P6 LOP3.LUT R2, R2, R23, RZ, 0x3c, !PT ;  /* 0x0000001702026212 */ /* 0x010fe400078e3cff */
[----:B------:R-:W-:Y:S02]  /*0d10*/  @P6 LOP3.LUT R5, R5, R20, RZ, 0x3c, !PT ;  /* 0x0000001405056212 */ /* 0x000fe400078e3cff */
[----:B------:R-:W-:Y:S02]  /*0d20*/  @P0 LOP3.LUT R2, R2, R27, RZ, 0x3c, !PT ;  /* 0x0000001b02020212 */ /* 0x000fe400078e3cff */
[----:B------:R-:W-:Y:S02]  /*0d30*/  @P0 LOP3.LUT R4, R4, R25, RZ, 0x3c, !PT ;  /* 0x0000001904040212 */ /* 0x000fe400078e3cff */
[----:B------:R-:W-:Y:S01]  /*0d40*/  @P0 LOP3.LUT R5, R5, R24, RZ, 0x3c, !PT ;  /* 0x0000001805050212 */ /* 0x000fe200078e3cff */
[----:B------:R-:W-:Y:S06]  /*0d50*/  @P1 BRA `(.L_x_69) ;  /* 0xfffffff400481947 */ /* 0x000fec000383ffff */
[----:B------:R-:W-:-:S05]  /*0d60*/  VIADD R17, R17, 0x1 ;  /* 0x0000000111117836 */ /* 0x000fca0000000000 */
[----:B------:R-:W-:-:S13]  /*0d70*/  ISETP.NE.AND P0, PT, R17, 0x5, PT ;  /* 0x000000051100780c */ /* 0x000fda0003f05270 */
[----:B------:R-:W-:Y:S05]  /*0d80*/  @P0 BRA `(.L_x_70) ;  /* 0xfffffff400300947 */ /* 0x000fea000383ffff */
[----:B------:R0:W-:Y:S01]  /*0d90*/  STG.E.64 desc[UR4][R6.64+0x8], R4 ;  /* 0x0000080406007986 */ /* 0x0001e2000c101b04 */
[----:B------:R-:W-:Y:S01]  /*0da0*/  VIADD R14, R14, 0x1 ;  /* 0x000000010e0e7836 */ /* 0x000fe20000000000 */
[----:B------:R-:W-:Y:S02]  /*0db0*/  LOP3.LUT R11, R13, 0x3, RZ, 0xc0, !PT ;  /* 0x000000030d0b7812 */ /* 0x000fe400078ec0ff */
[----:B------:R0:W-:Y:S02]  /*0dc0*/  STG.E.64 desc[UR4][R6.64+0x10], R2 ;  /* 0x0000100206007986 */ /* 0x0001e4000c101b04 */
[----:B------:R-:W-:Y:S02]  /*0dd0*/  ISETP.GE.U32.AND P0, PT, R14, R11, PT ;  /* 0x0000000b0e00720c */ /* 0x000fe40003f06070 */
[----:B------:R0:W-:Y:S11]  /*0de0*/  STG.E desc[UR4][R6.64+0x4], R15 ;  /* 0x0000040f06007986 */ /* 0x0001f6000c101904 */
[----:B------:R-:W-:Y:S05]  /*0df0*/  @!P0 BRA `(.L_x_71) ;  /* 0xfffffff400048947 */ /* 0x000fea000383ffff */
.L_x_68:
[----:B------:R-:W-:Y:S05]  /*0e00*/  BSYNC.RECONVERGENT B1 ;  /* 0x0000000000017941 */ /* 0x000fea0003800200 */
.L_x_67:
[C---:B------:R-:W-:Y:S01]  /*0e10*/  ISETP.GT.U32.AND P0, PT, R13.reuse, 0x3, PT ;  /* 0x000000030d00780c */ /* 0x040fe20003f04070 */
[----:B------:R-:W-:Y:S01]  /*0e20*/  VIADD R12, R12, 0x1 ;  /* 0x000000010c0c7836 */ /* 0x000fe20000000000 */
[--C-:B------:R-:W-:Y:S02]  /*0e30*/  SHF.R.U64 R13, R13, 0x2, R0.reuse ;  /* 0x000000020d0d7819 */ /* 0x100fe40000001200 */
[----:B------:R-:W-:Y:S02]  /*0e40*/  ISETP.GT.U32.AND.EX P0, PT, R0, RZ, PT, P0 ;  /* 0x000000ff0000720c */ /* 0x000fe40003f04100 */
[----:B------:R-:W-:-:S11]  /*0e50*/  SHF.R.U32.HI R0, RZ, 0x2, R0 ;  /* 0x00000002ff007819 */ /* 0x000fd60000011600 */
[----:B------:R-:W-:Y:S05]  /*0e60*/  @P0 BRA `(.L_x_72) ;  /* 0xfffffff000c80947 */ /* 0x000fea000383ffff */
.L_x_66:
[----:B------:R-:W-:Y:S05]  /*0e70*/  BSYNC.RECONVERGENT B0 ;  /* 0x0000000000007941 */ /* 0x000fea0003800200 */
.L_x_65:
[----:B------:R-:W-:Y:S04]  /*0e80*/  STG.E.64 desc[UR4][R6.64+0x18], RZ ;  /* 0x000018ff06007986 */ /* 0x000fe8000c101b04 */
[----:B------:R-:W-:Y:S04]  /*0e90*/  STG.E desc[UR4][R6.64+0x20], RZ ;  /* 0x000020ff06007986 */ /* 0x000fe8000c101904 */
[----:B------:R-:W-:Y:S01]  /*0ea0*/  STG.E.64 desc[UR4][R6.64+0x28], RZ ;  /* 0x000028ff06007986 */ /* 0x000fe2000c101b04 */
[----:B------:R-:W-:Y:S05]  /*0eb0*/  EXIT ;  /* 0x000000000000794d */ /* 0x000fea0003800000 */
.L_x_73:
        /* <DEDUP_REMOVED lines=12> */
.L_x_175:


//--------------------- .text.deBayersSubSample3DNG --------------------------
	.section	.text.deBayersSubSample3DNG,"ax",@progbits
	.align	128
        .global         deBayersSubSample3DNG
        .type           deBayersSubSample3DNG,@function
        .size           deBayersSubSample3DNG,(.L_x_171 - deBayersSubSample3DNG)
        .other          deBayersSubSample3DNG,@"STO_CUDA_ENTRY STV_DEFAULT"
deBayersSubSample3DNG:
.text.deBayersSubSample3DNG:
        /* <DEDUP_REMOVED lines=13> */
[----:B------:R-:W0:Y:S01]  /*00d0*/  LDCU UR10, c[0x3][0x48] ;  /* 0x00c00900ff0a77ac */ /* 0x000e220008000800 */
[----:B------:R-:W1:Y:S01]  /*00e0*/  LDC.64 R6, c[0x0][0x380] ;  /* 0x0000e000ff067b82 */ /* 0x000e620000000a00 */
[----:B------:R-:W-:Y:S01]  /*00f0*/  SHF.L.U32 R8, R0, 0x1, RZ ;  /* 0x0000000100087819 */ /* 0x000fe200000006ff */
[----:B------:R-:W-:Y:S01]  /*0100*/  IMAD.MOV.U32 R10, RZ, RZ, RZ ;  /* 0x000000ffff0a7224 */ /* 0x000fe200078e00ff */
[----:B------:R-:W2:Y:S03]  /*0110*/  LDCU UR7, c[0x0][0x3b0] ;  /* 0x00007600ff0777ac */ /* 0x000ea60008000800 */
[----:B------:R-:W-:Y:S01]  /*0120*/  IMAD R2, R8, UR6, R11 ;  /* 0x0000000608027c24 */ /* 0x000fe2000f8e020b */
[----:B------:R-:W3:Y:S04]  /*0130*/  LDCU.64 UR8, c[0x0][0x388] ;  /* 0x00007100ff0877ac */ /* 0x000ee80008000a00 */
[----:B------:R-:W-:Y:S01]  /*0140*/  SHF.L.U32 R3, R2, 0x1, RZ ;  /* 0x0000000102037819 */ /* 0x000fe200000006ff */
[----:B------:R-:W-:Y:S01]  /*0150*/  HFMA2 R2, -RZ, RZ, 0, 0 ;  /* 0x00000000ff027431 */ /* 0x000fe200000001ff */
[----:B------:R-:W4:Y:S01]  /*0160*/  LDCU.64 UR4, c[0x0][0x358] ;  /* 0x00006b00ff0477ac */ /* 0x000f220008000a00 */
[----:B0-----:R-:W-:Y:S01]  /*0170*/  UISETP.NE.AND UP0, UPT, UR10, URZ, UPT ;  /* 0x000000ff0a00728c */ /* 0x001fe2000bf05270 */
[----:B--2---:R-:W-:-:S02]  /*0180*/  IMAD R0, R0, UR7, RZ ;  /* 0x0000000700007c24 */ /* 0x004fc4000f8e02ff */
[----:B-1----:R-:W-:-:S03]  /*0190*/  IMAD.WIDE R6, R3, 0x2, R6 ;  /* 0x0000000203067825 */ /* 0x002fc600078e0206 */
[----:B---3--:R-:W-:-:S04]  /*01a0*/  IADD3 R4, P0, PT, R0, UR8, RZ ;  /* 0x0000000800047c10 */ /* 0x008fc8000ff1e0ff */
[----:B------:R-:W-:Y:S01]  /*01b0*/  LEA.HI.X.SX32 R5, R0, UR9, 0x1, P0 ;  /* 0x0000000900057c11 */ /* 0x000fe200080f0eff */
[----:B----4-:R-:W-:Y:S08]  /*01c0*/  BRA.U !UP0, `(.L_x_74) ;  /* 0x0000000108c07547 */ /* 0x010ff0000b800000 */
[----:B------:R-:W-:Y:S01]  /*01d0*/  UISETP.NE.AND UP0, UPT, UR10, 0x2, UPT ;  /* 0x000000020a00788c */ /* 0x000fe2000bf05270 */
[----:B------:R-:W-:-:S08]  /*01e0*/  MOV R12, RZ ;  /* 0x000000ff000c7202 */ /* 0x000fd00000000f00 */
[----:B------:R-:W-:Y:S05]  /*01f0*/  BRA.U !UP0, `(.L_x_75) ;  /* 0x0000000108607547 */ /* 0x000fea000b800000 */
[----:B------:R-:W-:-:S09]  /*0200*/  UISETP.NE.AND UP0, UPT, UR10, 0x1, UPT ;  /* 0x000000010a00788c */ /* 0x000fd2000bf05270 */
[----:B------:R-:W-:Y:S05]  /*0210*/  BRA.U UP0, `(.L_x_76) ;  /* 0x0000000100fc7547 */ /* 0x000fea000b800000 */
[----:B------:R-:W2:Y:S01]  /*0220*/  LDG.E.U16 R0, desc[UR4][R6.64] ;  /* 0x0000000406007981 */ /* 0x000ea2000c1e1500 */
[----:B------:R-:W0:Y:S01]  /*0230*/  LDC R13, c[0x0][0x394] ;  /* 0x0000e500ff0d7b82 */ /* 0x000e220000000800 */
[----:B------:R-:W1:Y:S01]  /*0240*/  LDCU UR6, c[0x0][0x3a0] ;  /* 0x00007400ff0677ac */ /* 0x000e620008000800 */
[----:B------:R-:W-:Y:S01]  /*0250*/  BSSY.RECONVERGENT B2, `(.L_x_77) ;  /* 0x0000010000027945 */ /* 0x000fe20003800200 */
[----:B0-----:R-:W0:Y:S02]  /*0260*/  MUFU.RCP R2, R13 ;  /* 0x0000000d00027308 */ /* 0x001e240000001000 */
[----:B0-----:R-:W-:-:S04]  /*0270*/  FFMA R3, R2, -R13, 1 ;  /* 0x3f80000002037423 */ /* 0x001fc8000000080d */
[----:B------:R-:W-:Y:S01]  /*0280*/  FFMA R3, R2, R3, R2 ;  /* 0x0000000302037223 */ /* 0x000fe20000000002 */
[----:B--2---:R-:W-:-:S05]  /*0290*/  I2FP.F32.U32 R0, R0 ;  /* 0x0000000000007245 */ /* 0x004fca0000201000 */
[----:B-1----:R-:W-:-:S04]  /*02a0*/  FADD R0, R0, -UR6 ;  /* 0x8000000600007e21 */ /* 0x002fc80008000000 */
[----:B------:R-:W0:Y:S01]  /*02b0*/  FCHK P0, R0, R13 ;  /* 0x0000000d00007302 */ /* 0x000e220000000000 */
[----:B------:R-:W-:-:S04]  /*02c0*/  FFMA R2, R0, R3, RZ ;  /* 0x0000000300027223 */ /* 0x000fc800000000ff */
[----:B------:R-:W-:-:S04]  /*02d0*/  FFMA R9, R2, -R13, R0 ;  /* 0x8000000d02097223 */ /* 0x000fc80000000000 */
[----:B------:R-:W-:Y:S01]  /*02e0*/  FFMA R2, R3, R9, R2 ;  /* 0x0000000903027223 */ /* 0x000fe20000000002 */
[----:B0-----:R-:W-:Y:S06]  /*02f0*/  @!P0 BRA `(.L_x_78) ;  /* 0x0000000000148947 */ /* 0x001fec0003800000 */
[----:B------:R-:W0:Y:S01]  /*0300*/  LDCU UR6, c[0x0][0x394] ;  /* 0x00007280ff0677ac */ /* 0x000e220008000800 */
[----:B------:R-:W-:Y:S01]  /*0310*/  MOV R14, 0x340 ;  /* 0x00000340000e7802 */ /* 0x000fe20000000f00 */
[----:B0-----:R-:W-:-:S07]  /*0320*/  IMAD.U32 R3, RZ, RZ, UR6 ;  /* 0x00000006ff037e24 */ /* 0x001fce000f8e00ff */
[----:B------:R-:W-:Y:S05]  /*0330*/  CALL.REL.NOINC `($__internal_4_$__cuda_sm3x_div_rn_noftz_f32_slowpath) ;  /* 0x0000001000447944 */ /* 0x000fea0003c00000 */
[----:B------:R-:W-:-:S07]  /*0340*/  MOV R2, R13 ;  /* 0x0000000d00027202 */ /* 0x000fce0000000f00 */
.L_x_78:
[----:B------:R-:W-:Y:S05]  /*0350*/  BSYNC.RECONVERGENT B2 ;  /* 0x0000000000027941 */ /* 0x000fea0003800200 */
.L_x_77:
[----:B------:R-:W-:Y:S01]  /*0360*/  FFMA R2, R2, 0.5, RZ ;  /* 0x3f00000002027823 */ /* 0x000fe200000000ff */
[----:B------:R-:W-:Y:S06]  /*0370*/  BRA `(.L_x_76) ;  /* 0x0000000000a47947 */ /* 0x000fec0003800000 */
.L_x_75:
        /* <DEDUP_REMOVED lines=15> */
[----:B------:R-:W-:Y:S02]  /*0470*/  MOV R14, 0x4a0 ;  /* 0x000004a0000e7802 */ /* 0x000fe40000000f00 */
[----:B0-----:R-:W-:-:S07]  /*0480*/  MOV R3, UR6 ;  /* 0x0000000600037c02 */ /* 0x001fce0008000f00 */
[----:B------:R-:W-:Y:S05]  /*0490*/  CALL.REL.NOINC `($__internal_4_$__cuda_sm3x_div_rn_noftz_f32_slowpath) ;  /* 0x0000000c00ec7944 */ /* 0x000fea0003c00000 */
[----:B------:R-:W-:-:S07]  /*04a0*/  IMAD.MOV.U32 R10, RZ, RZ, R13 ;  /* 0x000000ffff0a7224 */ /* 0x000fce00078e000d */
.L_x_80:
[----:B------:R-:W-:Y:S05]  /*04b0*/  BSYNC.RECONVERGENT B2 ;  /* 0x0000000000027941 */ /* 0x000fea0003800200 */
.L_x_79:
[----:B------:R-:W-:Y:S05]  /*04c0*/  BRA `(.L_x_76) ;  /* 0x0000000000507947 */ /* 0x000fea0003800000 */
.L_x_74:
        /* <DEDUP_REMOVED lines=18> */
[----:B------:R-:W-:-:S07]  /*05f0*/  MOV R12, R13 ;  /* 0x0000000d000c7202 */ /* 0x000fce0000000f00 */
.L_x_81:
[----:B------:R-:W-:Y:S05]  /*0600*/  BSYNC.RECONVERGENT B2 ;  /* 0x0000000000027941 */ /* 0x000fea0003800200 */
.L_x_76:
[----:B------:R-:W0:Y:S01]  /*0610*/  LDC R3, c[0x0][0x3a8] ;  /* 0x0000ea00ff037b82 */ /* 0x000e220000000800 */
[----:B------:R-:W1:Y:S07]  /*0620*/  LDCU UR6, c[0x3][0x50] ;  /* 0x00c00a00ff0677ac */ /* 0x000e6e0008000800 */
[----:B------:R-:W2:Y:S01]  /*0630*/  LDC.64 R14, c[0x0][0x380] ;  /* 0x0000e000ff0e7b82 */ /* 0x000ea20000000a00 */
[----:B-1----:R-:W-:Y:S01]  /*0640*/  UISETP.NE.AND UP0, UPT, UR6, URZ, UPT ;  /* 0x000000ff0600728c */ /* 0x002fe2000bf05270 */
[----:B0-----:R-:W-:-:S04]  /*0650*/  IMAD R8, R8, R3, R3 ;  /* 0x0000000308087224 */ /* 0x001fc800078e0203 */
[----:B------:R-:W-:-:S05]  /*0660*/  IMAD.IADD R8, R11, 0x1, R8 ;  /* 0x000000010b087824 */ /* 0x000fca00078e0208 */
[----:B------:R-:W-:-:S05]  /*0670*/  SHF.L.U32 R9, R8, 0x1, RZ ;  /* 0x0000000108097819 */ /* 0x000fca00000006ff */
[----:B--2---:R-:W-:Y:S01]  /*0680*/  IMAD.WIDE R8, R9, 0x2, R14 ;  /* 0x0000000209087825 */ /* 0x004fe200078e020e */
[----:B------:R-:W-:Y:S06]  /*0690*/  BRA.U !UP0, `(.L_x_82) ;  /* 0x0000000108c07547 */ /* 0x000fec000b800000 */
[----:B------:R-:W-:-:S09]  /*06a0*/  UISETP.NE.AND UP0, UPT, UR6, 0x1, UPT ;  /* 0x000000010600788c */ /* 0x000fd2000bf05270 */
        /* <DEDUP_REMOVED lines=8> */
[----:B0-----:R-:W-:Y:S01]  /*0730*/  FFMA R10, R13, -R14, 1 ;  /* 0x3f8000000d0a7423 */ /* 0x001fe2000000080e */
[----:B--2---:R-:W-:-:S05]  /*0740*/  I2FP.F32.U32 R0, R0 ;  /* 0x0000000000007245 */ /* 0x004fca0000201000 */
[----:B-1----:R-:W-:Y:S01]  /*0750*/  FADD R3, R0, -UR6 ;  /* 0x8000000600037e21 */ /* 0x002fe20008000000 */
[----:B------:R-:W-:-:S03]  /*0760*/  FFMA R0, R13, R10, R13 ;  /* 0x0000000a0d007223 */ /* 0x000fc6000000000d */
[----:B------:R-:W0:Y:S01]  /*0770*/  FCHK P0, R3, R14 ;  /* 0x0000000e03007302 */ /* 0x000e220000000000 */
[----:B------:R-:W-:-:S04]  /*0780*/  FFMA R10, R0, R3, RZ ;  /* 0x00000003000a7223 */ /* 0x000fc800000000ff */
[----:B------:R-:W-:-:S04]  /*0790*/  FFMA R13, R10, -R14, R3 ;  /* 0x8000000e0a0d7223 */ /* 0x000fc80000000003 */
[----:B------:R-:W-:Y:S01]  /*07a0*/  FFMA R10, R0, R13, R10 ;  /* 0x0000000d000a7223 */ /* 0x000fe2000000000a */
[----:B0-----:R-:W-:Y:S06]  /*07b0*/  @!P0 BRA `(.L_x_86) ;  /* 0x0000000000188947 */ /* 0x001fec0003800000 */
[----:B------:R-:W0:Y:S01]  /*07c0*/  LDCU UR6, c[0x0][0x398] ;  /* 0x00007300ff0677ac */ /* 0x000e220008000800 */
[----:B------:R-:W-:Y:S02]  /*07d0*/  MOV R0, R3 ;  /* 0x0000000300007202 */ /* 0x000fe40000000f00 */
[----:B------:R-:W-:Y:S01]  /*07e0*/  MOV R14, 0x810 ;  /* 0x00000810000e7802 */ /* 0x000fe20000000f00 */
[----:B0-----:R-:W-:-:S07]  /*07f0*/  IMAD.U32 R3, RZ, RZ, UR6 ;  /* 0x00000006ff037e24 */ /* 0x001fce000f8e00ff */
[----:B------:R-:W-:Y:S05]  /*0800*/  CALL.REL.NOINC `($__internal_4_$__cuda_sm3x_div_rn_noftz_f32_slowpath) ;  /* 0x0000000c00107944 */ /* 0x000fea0003c00000 */
[----:B------:R-:W-:-:S07]  /*0810*/  MOV R10, R13 ;  /* 0x0000000d000a7202 */ /* 0x000fce0000000f00 */
.L_x_86:
[----:B------:R-:W-:Y:S05]  /*0820*/  BSYNC.RECONVERGENT B2 ;  /* 0x0000000000027941 */ /* 0x000fea0003800200 */
.L_x_85:
[----:B------:R-:W-:Y:S05]  /*0830*/  BRA `(.L_x_84) ;  /* 0x0000000000ac7947 */ /* 0x000fea0003800000 */
.L_x_83:
        /* <DEDUP_REMOVED lines=19> */
.L_x_88:
[----:B------:R-:W-:Y:S05]  /*0970*/  BSYNC.RECONVERGENT B2 ;  /* 0x0000000000027941 */ /* 0x000fea0003800200 */
.L_x_87:
[----:B------:R-:W-:Y:S01]  /*0980*/  FFMA R2, R13, 0.5, R2 ;  /* 0x3f0000000d027823 */ /* 0x000fe20000000002 */
[----:B------:R-:W-:Y:S06]  /*0990*/  BRA `(.L_x_84) ;  /* 0x0000000000547947 */ /* 0x000fec0003800000 */
.L_x_82:
        /* <DEDUP_REMOVED lines=16> */
[----:B------:R-:W-:Y:S02]  /*0aa0*/  MOV R14, 0xad0 ;  /* 0x00000ad0000e7802 */ /* 0x000fe40000000f00 */
[----:B0-----:R-:W-:-:S07]  /*0ab0*/  MOV R3, UR6 ;  /* 0x0000000600037c02 */ /* 0x001fce0008000f00 */
[----:B------:R-:W-:Y:S05]  /*0ac0*/  CALL.REL.NOINC `($__internal_4_$__cuda_sm3x_div_rn_noftz_f32_slowpath) ;  /* 0x0000000800607944 */ /* 0x000fea0003c00000 */
[----:B------:R-:W-:-:S07]  /*0ad0*/  IMAD.MOV.U32 R12, RZ, RZ, R13 ;  /* 0x000000ffff0c7224 */ /* 0x000fce00078e000d */
.L_x_89:
[----:B------:R-:W-:Y:S05]  /*0ae0*/  BSYNC.RECONVERGENT B2 ;  /* 0x0000000000027941 */ /* 0x000fea0003800200 */
.L_x_84:
[----:B------:R-:W0:Y:S02]  /*0af0*/  LDCU UR6, c[0x3][0x4c] ;  /* 0x00c00980ff0677ac */ /* 0x000e240008000800 */
[----:B0-----:R-:W-:-:S09]  /*0b00*/  UISETP.NE.AND UP0, UPT, UR6, URZ, UPT ;  /* 0x000000ff0600728c */ /* 0x001fd2000bf05270 */
[----:B------:R-:W-:Y:S05]  /*0b10*/  BRA.U !UP0, `(.L_x_90) ;  /* 0x0000000108c07547 */ /* 0x000fea000b800000 */
        /* <DEDUP_REMOVED lines=24> */
.L_x_94:
[----:B------:R-:W-:Y:S05]  /*0ca0*/  BSYNC.RECONVERGENT B2 ;  /* 0x0000000000027941 */ /* 0x000fea0003800200 */
.L_x_93:
[----:B------:R-:W-:Y:S05]  /*0cb0*/  BRA `(.L_x_92) ;  /* 0x0000000000ac7947 */ /* 0x000fea0003800000 */
.L_x_91:
        /* <DEDUP_REMOVED lines=19> */
.L_x_96:
[----:B------:R-:W-:Y:S05]  /*0df0*/  BSYNC.RECONVERGENT B2 ;  /* 0x0000000000027941 */ /* 0x000fea0003800200 */
.L_x_95:
[----:B------:R-:W-:Y:S01]  /*0e00*/  FFMA R2, R13, 0.5, R2 ;  /* 0x3f0000000d027823 */ /* 0x000fe20000000002 */
[----:B------:R-:W-:Y:S06]  /*0e10*/  BRA `(.L_x_92) ;  /* 0x0000000000547947 */ /* 0x000fec0003800000 */
.L_x_90:
        /* <DEDUP_REMOVED lines=15> */
[----:B------:R-:W-:Y:S01]  /*0f10*/  IMAD.MOV.U32 R0, RZ, RZ, R3 ;  /* 0x000000ffff007224 */ /* 0x000fe200078e0003 */
[----:B------:R-:W-:Y:S02]  /*0f20*/  MOV R14, 0xf50 ;  /* 0x00000f50000e7802 */ /* 0x000fe40000000f00 */
[----:B0-----:R-:W-:-:S07]  /*0f30*/  MOV R3, UR6 ;  /* 0x0000000600037c02 */ /* 0x001fce0008000f00 */
[----:B------:R-:W-:Y:S05]  /*0f40*/  CALL.REL.NOINC `($__internal_4_$__cuda_sm3x_div_rn_noftz_f32_slowpath) ;  /* 0x0000000400407944 */ /* 0x000fea0003c00000 */
[----:B------:R-:W-:-:S07]  /*0f50*/  MOV R12, R13 ;  /* 0x0000000d000c7202 */ /* 0x000fce0000000f00 */
.L_x_97:
[----:B------:R-:W-:Y:S05]  /*0f60*/  BSYNC.RECONVERGENT B2 ;  /* 0x0000000000027941 */ /* 0x000fea0003800200 */
.L_x_92:
        /* <DEDUP_REMOVED lines=27> */
.L_x_102:
[----:B------:R-:W-:Y:S05]  /*1120*/  BSYNC.RECONVERGENT B2 ;  /* 0x0000000000027941 */ /* 0x000fea0003800200 */
.L_x_101:
[----:B------:R-:W-:Y:S05]  /*1130*/  BRA `(.L_x_100) ;  /* 0x0000000000b07947 */ /* 0x000fea0003800000 */
.L_x_99:
        /* <DEDUP_REMOVED lines=20> */
.L_x_104:
[----:B------:R-:W-:Y:S05]  /*1280*/  BSYNC.RECONVERGENT B2 ;  /* 0x0000000000027941 */ /* 0x000fea0003800200 */
.L_x_103:
[----:B------:R-:W-:Y:S01]  /*1290*/  FFMA R2, R7, 0.5, R2 ;  /* 0x3f00000007027823 */ /* 0x000fe20000000002 */
[----:B------:R-:W-:Y:S06]  /*12a0*/  BRA `(.L_x_100) ;  /* 0x0000000000547947 */ /* 0x000fec0003800000 */
.L_x_98:
        /* <DEDUP_REMOVED lines=20> */
.L_x_105:
[----:B------:R-:W-:Y:S05]  /*13f0*/  BSYNC.RECONVERGENT B2 ;  /* 0x0000000000027941 */ /* 0x000fea0003800200 */
.L_x_100:
[----:B------:R-:W-:-:S05]  /*1400*/  IMAD.WIDE R4, R11, 0xc, R4 ;  /* 0x0000000c0b047825 */ /* 0x000fca00078e0204 */
[----:B------:R-:W-:Y:S04]  /*1410*/  STG.E desc[UR4][R4.64], R12 ;  /* 0x0000000c04007986 */ /* 0x000fe8000c101904 */
[----:B------:R-:W-:Y:S04]  /*1420*/  STG.E desc[UR4][R4.64+0x4], R2 ;  /* 0x0000040204007986 */ /* 0x000fe8000c101904 */
[----:B------:R-:W-:Y:S01]  /*1430*/  STG.E desc[UR4][R4.64+0x8], R10 ;  /* 0x0000080a04007986 */ /* 0x000fe2000c101904 */
[----:B------:R-:W-:Y:S05]  /*1440*/  EXIT ;  /* 0x000000000000794d */ /* 0x000fea0003800000 */
        .weak           $__internal_4_$__cuda_sm3x_div_rn_noftz_f32_slowpath
        .type           $__internal_4_$__cuda_sm3x_div_rn_noftz_f32_slowpath,@function
        .size           $__internal_4_$__cuda_sm3x_div_rn_noftz_f32_slowpath,(.L_x_171 - $__internal_4_$__cuda_sm3x_div_rn_noftz_f32_slowpath)
$__internal_4_$__cuda_sm3x_div_rn_noftz_f32_slowpath:
[----:B------:R-:W-:Y:S01]  /*1450*/  SHF.R.U32.HI R13, RZ, 0x17, R3 ;  /* 0x00000017ff0d7819 */ /* 0x000fe20000011603 */
[----:B------:R-:W-:Y:S01]  /*1460*/  BSSY.RECONVERGENT B0, `(.L_x_106) ;  /* 0x0000062000007945 */ /* 0x000fe20003800200 */
[----:B------:R-:W-:Y:S02]  /*1470*/  SHF.R.U32.HI R15, RZ, 0x17, R0 ;  /* 0x00000017ff0f7819 */ /* 0x000fe40000011600 */
[----:B------:R-:W-:Y:S02]  /*1480*/  LOP3.LUT R13, R13, 0xff, RZ, 0xc0, !PT ;  /* 0x000000ff0d0d7812 */ /* 0x000fe400078ec0ff */
[----:B------:R-:W-:Y:S02]  /*1490*/  LOP3.LUT R17, R15, 0xff, RZ, 0xc0, !PT ;  /* 0x000000ff0f117812 */ /* 0x000fe400078ec0ff */
[----:B------:R-:W-:-:S03]  /*14a0*/  IADD3 R18, PT, PT, R13, -0x1, RZ ;  /* 0xffffffff0d127810 */ /* 0x000fc60007ffe0ff */
[----:B------:R-:W-:Y:S01]  /*14b0*/  VIADD R16, R17, 0xffffffff ;  /* 0xffffffff11107836 */ /* 0x000fe20000000000 */
[----:B------:R-:W-:-:S04]  /*14c0*/  ISETP.GT.U32.AND P0, PT, R18, 0xfd, PT ;  /* 0x000000fd1200780c */ /* 0x000fc80003f04070 */
[----:B------:R-:W-:-:S13]  /*14d0*/  ISETP.GT.U32.OR P0, PT, R16, 0xfd, P0 ;  /* 0x000000fd1000780c */ /* 0x000fda0000704470 */
[----:B------:R-:W-:Y:S01]  /*14e0*/  @!P0 MOV R15, RZ ;  /* 0x000000ff000f8202 */ /* 0x000fe20000000f00 */
[----:B------:R-:W-:Y:S06]  /*14f0*/  @!P0 BRA `(.L_x_107) ;  /* 0x00000000005c8947 */ /* 0x000fec0003800000 */
[----:B------:R-:W-:Y:S02]  /*1500*/  FSETP.GTU.FTZ.AND P0, PT, |R0|, +INF , PT ;  /* 0x7f8000000000780b */ /* 0x000fe40003f1c200 */
[----:B------:R-:W-:-:S04]  /*1510*/  FSETP.GTU.FTZ.AND P1, PT, |R3|, +INF , PT ;  /* 0x7f8000000300780b */ /* 0x000fc80003f3c200 */
[----:B------:R-:W-:-:S13]  /*1520*/  PLOP3.LUT P0, PT, P0, P1, PT, 0xf8, 0x8f ;  /* 0x00000000008f781c */ /* 0x000fda0000703f70 */
[----:B------:R-:W-:Y:S05]  /*1530*/  @P0 BRA `(.L_x_108) ;  /* 0x00000004004c0947 */ /* 0x000fea0003800000 */
[----:B------:R-:W-:-:S13]  /*1540*/  LOP3.LUT P0, RZ, R3, 0x7fffffff, R0, 0xc8, !PT ;  /* 0x7fffffff03ff7812 */ /* 0x000fda000780c800 */
[----:B------:R-:W-:Y:S05]  /*1550*/  @!P0 BRA `(.L_x_109) ;  /* 0x00000004003c8947 */ /* 0x000fea0003800000 */
[C---:B------:R-:W-:Y:S02]  /*1560*/  FSETP.NEU.FTZ.AND P2, PT, |R0|.reuse, +INF , PT ;  /* 0x7f8000000000780b */ /* 0x040fe40003f5d200 */
[----:B------:R-:W-:Y:S02]  /*1570*/  FSETP.NEU.FTZ.AND P1, PT, |R3|, +INF , PT ;  /* 0x7f8000000300780b */ /* 0x000fe40003f3d200 */
[----:B------:R-:W-:-:S11]  /*1580*/  FSETP.NEU.FTZ.AND P0, PT, |R0|, +INF , PT ;  /* 0x7f8000000000780b */ /* 0x000fd60003f1d200 */
[----:B------:R-:W-:Y:S05]  /*1590*/  @!P1 BRA !P2, `(.L_x_109) ;  /* 0x00000004002c9947 */ /* 0x000fea0005000000 */
[----:B------:R-:W-:-:S04]  /*15a0*/  LOP3.LUT P2, RZ, R0, 0x7fffffff, RZ, 0xc0, !PT ;  /* 0x7fffffff00ff7812 */ /* 0x000fc8000784c0ff */
[----:B------:R-:W-:-:S13]  /*15b0*/  PLOP3.LUT P1, PT, P1, P2, PT, 0x2f, 0xf2 ;  /* 0x0000000000f2781c */ /* 0x000fda0000f24577 */
[----:B------:R-:W-:Y:S05]  /*15c0*/  @P1 BRA `(.L_x_110) ;  /* 0x0000000400181947 */ /* 0x000fea0003800000 */
[----:B------:R-:W-:-:S04]  /*15d0*/  LOP3.LUT P1, RZ, R3, 0x7fffffff, RZ, 0xc0, !PT ;  /* 0x7fffffff03ff7812 */ /* 0x000fc8000782c0ff */
[----:B------:R-:W-:-:S13]  /*15e0*/  PLOP3.LUT P0, PT, P0, P1, PT, 0x2f, 0xf2 ;  /* 0x0000000000f2781c */ /* 0x000fda0000702577 */
[----:B------:R-:W-:Y:S05]  /*15f0*/  @P0 BRA `(.L_x_111) ;  /* 0x0000000400000947 */ /* 0x000fea0003800000 */
[----:B------:R-:W-:Y:S02]  /*1600*/  ISETP.GE.AND P0, PT, R16, RZ, PT ;  /* 0x000000ff1000720c */ /* 0x000fe40003f06270 */
[----:B------:R-:W-:-:S11]  /*1610*/  ISETP.GE.AND P1, PT, R18, RZ, PT ;  /* 0x000000ff1200720c */ /* 0x000fd60003f26270 */
[----:B------:R-:W-:Y:S01]  /*1620*/  @P0 MOV R15, RZ ;  /* 0x000000ff000f0202 */ /* 0x000fe20000000f00 */
[----:B------:R-:W-:Y:S01]  /*1630*/  @!P0 FFMA R0, R0, 1.84467440737095516160e+19, RZ ;  /* 0x5f80000000008823 */ /* 0x000fe200000000ff */
[----:B------:R-:W-:Y:S01]  /*1640*/  @!P0 MOV R15, 0xffffffc0 ;  /* 0xffffffc0000f8802 */ /* 0x000fe20000000f00 */
[----:B------:R-:W-:-:S04]  /*1650*/  @!P1 FFMA R3, R3, 1.84467440737095516160e+19, RZ ;  /* 0x5f80000003039823 */ /* 0x000fc800000000ff */
[----:B------:R-:W-:-:S07]  /*1660*/  @!P1 VIADD R15, R15, 0x40 ;  /* 0x000000400f0f9836 */ /* 0x000fce0000000000 */
.L_x_107:
[----:B------:R-:W-:Y:S01]  /*1670*/  LEA R16, R13, 0xc0800000, 0x17 ;  /* 0xc08000000d107811 */ /* 0x000fe200078eb8ff */
[----:B------:R-:W-:Y:S01]  /*1680*/  BSSY.RECONVERGENT B1, `(.L_x_112) ;  /* 0x0000036000017945 */ /* 0x000fe20003800200 */
[----:B------:R-:W-:Y:S02]  /*1690*/  IADD3 R17, PT, PT, R17, -0x7f, RZ ;  /* 0xffffff8111117810 */ /* 0x000fe40007ffe0ff */
[----:B------:R-:W-:-:S03]  /*16a0*/  IADD3 R18, PT, PT, -R16, R3, RZ ;  /* 0x0000000310127210 */ /* 0x000fc60007ffe1ff */
[C---:B------:R-:W-:Y:S01]  /*16b0*/  IMAD R0, R17.reuse, -0x800000, R0 ;  /* 0xff80000011007824 */ /* 0x040fe200078e0200 */
[----:B------:R0:W1:Y:S01]  /*16c0*/  MUFU.RCP R3, R18 ;  /* 0x0000001200037308 */ /* 0x0000620000001000 */
[----:B------:R-:W-:Y:S01]  /*16d0*/  FADD.FTZ R19, -R18, -RZ ;  /* 0x800000ff12137221 */ /* 0x000fe20000010100 */
[----:B0-----:R-:W-:-:S04]  /*16e0*/  IADD3 R18, PT, PT, R17, 0x7f, -R13 ;  /* 0x0000007f11127810 */ /* 0x001fc80007ffe80d */
[----:B------:R-:W-:Y:S01]  /*16f0*/  IADD3 R18, PT, PT, R18, R15, RZ ;  /* 0x0000000f12127210 */ /* 0x000fe20007ffe0ff */
[----:B-1----:R-:W-:-:S04]  /*1700*/  FFMA R16, R3, R19, 1 ;  /* 0x3f80000003107423 */ /* 0x002fc80000000013 */
[----:B------:R-:W-:-:S04]  /*1710*/  FFMA R3, R3, R16, R3 ;  /* 0x0000001003037223 */ /* 0x000fc80000000003 */
[----:B------:R-:W-:-:S04]  /*1720*/  FFMA R16, R0, R3, RZ ;  /* 0x0000000300107223 */ /* 0x000fc800000000ff */
[----:B------:R-:W-:-:S04]  /*1730*/  FFMA R20, R19, R16, R0 ;  /* 0x0000001013147223 */ /* 0x000fc80000000000 */
[----:B------:R-:W-:-:S04]  /*1740*/  FFMA R16, R3, R20, R16 ;  /* 0x0000001403107223 */ /* 0x000fc80000000010 */
[----:B------:R-:W-:-:S04]  /*1750*/  FFMA R19, R19, R16, R0 ;  /* 0x0000001013137223 */ /* 0x000fc80000000000 */
[----:B------:R-:W-:-:S05]  /*1760*/  FFMA R0, R3, R19, R16 ;  /* 0x0000001303007223 */ /* 0x000fca0000000010 */
[----:B------:R-:W-:-:S04]  /*1770*/  SHF.R.U32.HI R13, RZ, 0x17, R0 ;  /* 0x00000017ff0d7819 */ /* 0x000fc80000011600 */
[----:B------:R-:W-:-:S05]  /*1780*/  LOP3.LUT R13, R13, 0xff, RZ, 0xc0, !PT ;  /* 0x000000ff0d0d7812 */ /* 0x000fca00078ec0ff */
[----:B------:R-:W-:-:S05]  /*1790*/  IMAD.IADD R17, R13, 0x1, R18 ;  /* 0x000000010d117824 */ /* 0x000fca00078e0212 */
[----:B------:R-:W-:-:S04]  /*17a0*/  IADD3 R13, PT, PT, R17, -0x1, RZ ;  /* 0xffffffff110d7810 */ /* 0x000fc80007ffe0ff */
[----:B------:R-:W-:-:S13]  /*17b0*/  ISETP.GE.U32.AND P0, PT, R13, 0xfe, PT ;  /* 0x000000fe0d00780c */ /* 0x000fda0003f06070 */
[----:B------:R-:W-:Y:S05]  /*17c0*/  @!P0 BRA `(.L_x_113) ;  /* 0x0000000000808947 */ /* 0x000fea0003800000 */
[----:B------:R-:W-:-:S13]  /*17d0*/  ISETP.GT.AND P0, PT, R17, 0xfe, PT ;  /* 0x000000fe1100780c */ /* 0x000fda0003f04270 */
[----:B------:R-:W-:Y:S05]  /*17e0*/  @P0 BRA `(.L_x_114) ;  /* 0x00000000006c0947 */ /* 0x000fea0003800000 */
[----:B------:R-:W-:-:S13]  /*17f0*/  ISETP.GE.AND P0, PT, R17, 0x1, PT ;  /* 0x000000011100780c */ /* 0x000fda0003f06270 */
[----:B------:R-:W-:Y:S05]  /*1800*/  @P0 BRA `(.L_x_115) ;  /* 0x0000000000740947 */ /* 0x000fea0003800000 */
[----:B------:R-:W-:Y:S02]  /*1810*/  ISETP.GE.AND P0, PT, R17, -0x18, PT ;  /* 0xffffffe81100780c */ /* 0x000fe40003f06270 */
[----:B------:R-:W-:-:S11]  /*1820*/  LOP3.LUT R0, R0, 0x80000000, RZ, 0xc0, !PT ;  /* 0x8000000000007812 */ /* 0x000fd600078ec0ff */
[----:B------:R-:W-:Y:S05]  /*1830*/  @!P0 BRA `(.L_x_115) ;  /* 0x0000000000688947 */ /* 0x000fea0003800000 */
[-CC-:B------:R-:W-:Y:S01]  /*1840*/  FFMA.RZ R13, R3, R19.reuse, R16.reuse ;  /* 0x00000013030d7223 */ /* 0x180fe2000000c010 */
[C---:B------:R-:W-:Y:S02]  /*1850*/  IADD3 R18, PT, PT, R17.reuse, 0x20, RZ ;  /* 0x0000002011127810 */ /* 0x040fe40007ffe0ff */
[----:B------:R-:W-:Y:S02]  /*1860*/  ISETP.NE.AND P2, PT, R17, RZ, PT ;  /* 0x000000ff1100720c */ /* 0x000fe40003f45270 */
[----:B------:R-:W-:Y:S01]  /*1870*/  LOP3.LUT R15, R13, 0x7fffff, RZ, 0xc0, !PT ;  /* 0x007fffff0d0f7812 */ /* 0x000fe200078ec0ff */
[CCC-:B------:R-:W-:Y:S01]  /*1880*/  FFMA.RP R13, R3.reuse, R19.reuse, R16.reuse ;  /* 0x00000013030d7223 */ /* 0x1c0fe20000008010 */
[----:B------:R-:W-:Y:S01]  /*1890*/  FFMA.RM R16, R3, R19, R16 ;  /* 0x0000001303107223 */ /* 0x000fe20000004010 */
[----:B------:R-:W-:Y:S02]  /*18a0*/  ISETP.NE.AND P1, PT, R17, RZ, PT ;  /* 0x000000ff1100720c */ /* 0x000fe40003f25270 */
[----:B------:R-:W-:-:S02]  /*18b0*/  LOP3.LUT R15, R15, 0x800000, RZ, 0xfc, !PT ;  /* 0x008000000f0f7812 */ /* 0x000fc400078efcff */
[----:B------:R-:W-:Y:S02]  /*18c0*/  IADD3 R3, PT, PT, -R17, RZ, RZ ;  /* 0x000000ff11037210 */ /* 0x000fe40007ffe1ff */
[----:B------:R-:W-:Y:S02]  /*18d0*/  SHF.L.U32 R18, R15, R18, RZ ;  /* 0x000000120f127219 */ /* 0x000fe400000006ff */
[----:B------:R-:W-:Y:S02]  /*18e0*/  FSETP.NEU.FTZ.AND P0, PT, R13, R16, PT ;  /* 0x000000100d00720b */ /* 0x000fe40003f1d000 */
[----:B------:R-:W-:Y:S02]  /*18f0*/  SEL R16, R3, RZ, P2 ;  /* 0x000000ff03107207 */ /* 0x000fe40001000000 */
[----:B------:R-:W-:Y:S02]  /*1900*/  ISETP.NE.AND P1, PT, R18, RZ, P1 ;  /* 0x000000ff1200720c */ /* 0x000fe40000f25270 */
[----:B------:R-:W-:-:S02]  /*1910*/  SHF.R.U32.HI R16, RZ, R16, R15 ;  /* 0x00000010ff107219 */ /* 0x000fc4000001160f */
[----:B------:R-:W-:Y:S02]  /*1920*/  PLOP3.LUT P0, PT, P0, P1, PT, 0xf8, 0x8f ;  /* 0x00000000008f781c */ /* 0x000fe40000703f70 */
[----:B------:R-:W-:Y:S02]  /*1930*/  SHF.R.U32.HI R18, RZ, 0x1, R16 ;  /* 0x00000001ff127819 */ /* 0x000fe40000011610 */
[----:B------:R-:W-:-:S04]  /*1940*/  SEL R3, RZ, 0x1, !P0 ;  /* 0x00000001ff037807 */ /* 0x000fc80004000000 */
[----:B------:R-:W-:-:S04]  /*1950*/  LOP3.LUT R3, R3, 0x1, R18, 0xf8, !PT ;  /* 0x0000000103037812 */ /* 0x000fc800078ef812 */
[----:B------:R-:W-:-:S05]  /*1960*/  LOP3.LUT R3, R3, R16, RZ, 0xc0, !PT ;  /* 0x0000001003037212 */ /* 0x000fca00078ec0ff */
[----:B------:R-:W-:-:S05]  /*1970*/  IMAD.IADD R3, R18, 0x1, R3 ;  /* 0x0000000112037824 */ /* 0x000fca00078e0203 */
[----:B------:R-:W-:Y:S01]  /*1980*/  LOP3.LUT R0, R3, R0, RZ, 0xfc, !PT ;  /* 0x0000000003007212 */ /* 0x000fe200078efcff */
[----:B------:R-:W-:Y:S06]  /*1990*/  BRA `(.L_x_115) ;  /* 0x0000000000107947 */ /* 0x000fec0003800000 */
.L_x_114:
[----:B------:R-:W-:-:S04]  /*19a0*/  LOP3.LUT R0, R0, 0x80000000, RZ, 0xc0, !PT ;  /* 0x8000000000007812 */ /* 0x000fc800078ec0ff */
[----:B------:R-:W-:Y:S01]  /*19b0*/  LOP3.LUT R0, R0, 0x7f800000, RZ, 0xfc, !PT ;  /* 0x7f80000000007812 */ /* 0x000fe200078efcff */
[----:B------:R-:W-:Y:S06]  /*19c0*/  BRA `(.L_x_115) ;  /* 0x0000000000047947 */ /* 0x000fec0003800000 */
.L_x_113:
[----:B------:R-:W-:-:S07]  /*19d0*/  LEA R0, R18, R0, 0x17 ;  /* 0x0000000012007211 */ /* 0x000fce00078eb8ff */
.L_x_115:
[----:B------:R-:W-:Y:S05]  /*19e0*/  BSYNC.RECONVERGENT B1 ;  /* 0x0000000000017941 */ /* 0x000fea0003800200 */
.L_x_112:
[----:B------:R-:W-:Y:S05]  /*19f0*/  BRA `(.L_x_116) ;  /* 0x0000000000207947 */ /* 0x000fea0003800000 */
.L_x_111:
[----:B------:R-:W-:-:S04]  /*1a00*/  LOP3.LUT R0, R3, 0x80000000, R0, 0x48, !PT ;  /* 0x8000000003007812 */ /* 0x000fc800078e4800 */
[----:B------:R-:W-:Y:S01]  /*1a10*/  LOP3.LUT R0, R0, 0x7f800000, RZ, 0xfc, !PT ;  /* 0x7f80000000007812 */ /* 0x000fe200078efcff */
[----:B------:R-:W-:Y:S06]  /*1a20*/  BRA `(.L_x_116) ;  /* 0x0000000000147947 */ /* 0x000fec0003800000 */
.L_x_110:
[----:B------:R-:W-:Y:S01]  /*1a30*/  LOP3.LUT R0, R3, 0x80000000, R0, 0x48, !PT ;  /* 0x8000000003007812 */ /* 0x000fe200078e4800 */
[----:B------:R-:W-:Y:S06]  /*1a40*/  BRA `(.L_x_116) ;  /* 0x00000000000c7947 */ /* 0x000fec0003800000 */
.L_x_109:
[----:B------:R-:W0:Y:S01]  /*1a50*/  MUFU.RSQ R0, -QNAN ;  /* 0xffc0000000007908 */ /* 0x000e220000001400 */
[----:B------:R-:W-:Y:S05]  /*1a60*/  BRA `(.L_x_116) ;  /* 0x0000000000047947 */ /* 0x000fea0003800000 */
.L_x_108:
[----:B------:R-:W-:-:S07]  /*1a70*/  FADD.FTZ R0, R0, R3 ;  /* 0x0000000300007221 */ /* 0x000fce0000010000 */
.L_x_116:
[----:B------:R-:W-:Y:S05]  /*1a80*/  BSYNC.RECONVERGENT B0 ;  /* 0x0000000000007941 */ /* 0x000fea0003800200 */
.L_x_106:
[----:B------:R-:W-:Y:S01]  /*1a90*/  HFMA2 R15, -RZ, RZ, 0, 0 ;  /* 0x00000000ff0f7431 */ /* 0x000fe200000001ff */
[----:B0-----:R-:W-:-:S03]  /*1aa0*/  MOV R13, R0 ;  /* 0x00000000000d7202 */ /* 0x001fc60000000f00 */
[----:B------:R-:W-:Y:S05]  /*1ab0*/  RET.REL.NODEC R14 `(deBayersSubSample3DNG) ;  /* 0xffffffe40e507950 */ /* 0x000fea0003c3ffff */
.L_x_117:
        /* <DEDUP_REMOVED lines=12> */
.L_x_171:


//--------------------- .text.deBayersSubSample3  --------------------------
	.section	.text.deBayersSubSample3,"ax",@progbits
	.align	128
        .global         deBayersSubSample3
        .type           deBayersSubSample3,@function
        .size           deBayersSubSample3,(.L_x_172 - deBayersSubSample3)
        .other          deBayersSubSample3,@"STO_CUDA_ENTRY STV_DEFAULT"
deBayersSubSample3:
.text.deBayersSubSample3:
[----:B------:R-:W-:Y:S01]  /*0000*/  LDC R1, c[0x0][0x37c] ;  /* 0x0000df00ff017b82 */ /* 0x000fe20000000800 */
[----:B------:R-:W0:Y:S07]  /*0010*/  S2R R3, SR_TID.Y ;  /* 0x0000000000037919 */ /* 0x000e2e0000002200 */
[----:B------:R-:W1:Y:S01]  /*0020*/  LDC R5, c[0x0][0x360] ;  /* 0x0000d800ff057b82 */ /* 0x000e620000000800 */
[----:B------:R-:W2:Y:S01]  /*0030*/  LDCU UR6, c[0x0][0x398] ;  /* 0x00007300ff0677ac */ /* 0x000ea20008000800 */
[----:B------:R-:W1:Y:S01]  /*0040*/  S2R R0, SR_TID.X ;  /* 0x0000000000007919 */ /* 0x000e620000002100 */
[----:B------:R-:W3:Y:S05]  /*0050*/  LDCU UR7, c[0x0][0x394] ;  /* 0x00007280ff0777ac */ /* 0x000eea0008000800 */
[----:B------:R-:W0:Y:S08]  /*0060*/  S2UR UR5, SR_CTAID.Y ;  /* 0x00000000000579c3 */ /* 0x000e300000002600 */
[----:B------:R-:W0:Y:S08]  /*0070*/  LDC R10, c[0x0][0x364] ;  /* 0x0000d900ff0a7b82 */ /* 0x000e300000000800 */
[----:B------:R-:W1:Y:S01]  /*0080*/  S2UR UR4, SR_CTAID.X ;  /* 0x00000000000479c3 */ /* 0x000e620000002500 */
[----:B0-----:R-:W-:-:S05]  /*0090*/  IMAD R10, R10, UR5, R3 ;  /* 0x000000050a0a7c24 */ /* 0x001fca000f8e0203 */
[----:B--2---:R-:W-:Y:S01]  /*00a0*/  ISETP.GE.AND P0, PT, R10, UR6, PT ;  /* 0x000000060a007c0c */ /* 0x004fe2000bf06270 */
[----:B-1----:R-:W-:-:S05]  /*00b0*/  IMAD R5, R5, UR4, R0 ;  /* 0x0000000405057c24 */ /* 0x002fca000f8e0200 */
[----:B---3--:R-:W-:-:S13]  /*00c0*/  ISETP.GE.OR P0, PT, R5, UR7, P0 ;  /* 0x0000000705007c0c */ /* 0x008fda0008706670 */
[----:B------:R-:W-:Y:S05]  /*00d0*/  @P0 EXIT ;  /* 0x000000000000094d */ /* 0x000fea0003800000 */
[----:B------:R-:W0:Y:S01]  /*00e0*/  LDC R11, c[0x0][0x390] ;  /* 0x0000e400ff0b7b82 */ /* 0x000e220000000800 */
[----:B------:R-:W1:Y:S01]  /*00f0*/  LDCU UR4, c[0x0][0x39c] ;  /* 0x00007380ff0477ac */ /* 0x000e620008000800 */
[----:B------:R-:W-:Y:S01]  /*0100*/  IMAD.MOV.U32 R4, RZ, RZ, RZ ;  /* 0x000000ffff047224 */ /* 0x000fe200078e00ff */
[----:B------:R-:W-:Y:S01]  /*0110*/  CS2R R6, SRZ ;  /* 0x0000000000067805 */ /* 0x000fe2000001ff00 */
[----:B------:R-:W2:Y:S01]  /*0120*/  LDCU.64 UR6, c[0x0][0x388] ;  /* 0x00007100ff0677ac */ /* 0x000ea20008000a00 */
[----:B-1----:R-:W-:Y:S02]  /*0130*/  IMAD R3, R10, UR4, RZ ;  /* 0x000000040a037c24 */ /* 0x002fe4000f8e02ff */
[----:B0-----:R-:W-:-:S03]  /*0140*/  VIADD R0, R11, 0x1800000 ;  /* 0x018000000b007836 */ /* 0x001fc60000000000 */
[C---:B--2---:R-:W-:Y:S02]  /*0150*/  IADD3 R2, P1, PT, R3.reuse, UR6, RZ ;  /* 0x0000000603027c10 */ /* 0x044fe4000ff3e0ff */
[----:B------:R-:W-:Y:S02]  /*0160*/  LOP3.LUT R0, R0, 0x7f800000, RZ, 0xc0, !PT ;  /* 0x7f80000000007812 */ /* 0x000fe400078ec0ff */
[----:B------:R-:W-:Y:S02]  /*0170*/  LEA.HI.X.SX32 R3, R3, UR7, 0x1, P1 ;  /* 0x0000000703037c11 */ /* 0x000fe400088f0eff */
[----:B------:R-:W-:-:S13]  /*0180*/  ISETP.GT.U32.AND P0, PT, R0, 0x1ffffff, PT ;  /* 0x01ffffff0000780c */ /* 0x000fda0003f04070 */
[----:B------:R-:W-:Y:S05]  /*0190*/  @P0 BRA `(.L_x_118) ;  /* 0x00000000000c0947 */ /* 0x000fea0003800000 */
[----:B------:R-:W-:-:S07]  /*01a0*/  MOV R8, 0x1c0 ;  /* 0x000001c000087802 */ /* 0x000fce0000000f00 */
[----:B------:R-:W-:Y:S05]  /*01b0*/  CALL.REL.NOINC `($__internal_5_$__cuda_sm20_rcp_rn_f32_slowpath) ;  /* 0x0000000400847944 */ /* 0x000fea0003c00000 */
[----:B------:R-:W-:Y:S05]  /*01c0*/  BRA `(.L_x_119) ;  /* 0x0000000000107947 */ /* 0x000fea0003800000 */
.L_x_118:
[----:B------:R-:W0:Y:S02]  /*01d0*/  MUFU.RCP R12, R11 ;  /* 0x0000000b000c7308 */ /* 0x000e240000001000 */
[----:B0-----:R-:W-:-:S04]  /*01e0*/  FFMA R0, R12, R11, -1 ;  /* 0xbf8000000c007423 */ /* 0x001fc8000000000b */
[----:B------:R-:W-:-:S04]  /*01f0*/  FADD.FTZ R9, -R0, -RZ ;  /* 0x800000ff00097221 */ /* 0x000fc80000010100 */
[----:B------:R-:W-:-:S07]  /*0200*/  FFMA R12, R12, R9, R12 ;  /* 0x000000090c0c7223 */ /* 0x000fce000000000c */
.L_x_119:
[----:B------:R-:W0:Y:S01]  /*0210*/  LDC R13, c[0x0][0x394] ;  /* 0x0000e500ff0d7b82 */ /* 0x000e220000000800 */
[----:B------:R-:W1:Y:S01]  /*0220*/  LDCU UR6, c[0x3][0x48] ;  /* 0x00c00900ff0677ac */ /* 0x000e620008000800 */
[----:B------:R-:W-:Y:S01]  /*0230*/  SHF.L.U32 R14, R10, 0x1, RZ ;  /* 0x000000010a0e7819 */ /* 0x000fe200000006ff */
[----:B------:R-:W2:Y:S05]  /*0240*/  LDCU.64 UR4, c[0x0][0x358] ;  /* 0x00006b00ff0477ac */ /* 0x000eaa0008000a00 */
[----:B------:R-:W3:Y:S01]  /*0250*/  LDC.64 R8, c[0x0][0x380] ;  /* 0x0000e000ff087b82 */ /* 0x000ee20000000a00 */
[----:B-1----:R-:W-:Y:S01]  /*0260*/  UISETP.NE.AND UP0, UPT, UR6, URZ, UPT ;  /* 0x000000ff0600728c */ /* 0x002fe2000bf05270 */
[----:B0-----:R-:W-:-:S04]  /*0270*/  IMAD R0, R14, R13, R5 ;  /* 0x0000000d0e007224 */ /* 0x001fc800078e0205 */
[----:B------:R-:W-:-:S04]  /*0280*/  IMAD.SHL.U32 R11, R0, 0x2, RZ ;  /* 0x00000002000b7824 */ /* 0x000fc800078e00ff */
[----:B---3--:R-:W-:Y:S01]  /*0290*/  IMAD.WIDE R10, R11, 0x2, R8 ;  /* 0x000000020b0a7825 */ /* 0x008fe200078e0208 */
[----:B--2---:R-:W-:Y:S06]  /*02a0*/  BRA.U !UP0, `(.L_x_120) ;  /* 0x0000000108347547 */ /* 0x004fec000b800000 */
[----:B------:R-:W-:-:S09]  /*02b0*/  UISETP.NE.AND UP0, UPT, UR6, 0x2, UPT ;  /* 0x000000020600788c */ /* 0x000fd2000bf05270 */
[----:B------:R-:W-:Y:S05]  /*02c0*/  BRA.U !UP0, `(.L_x_121) ;  /* 0x00000001081c7547 */ /* 0x000fea000b800000 */
[----:B------:R-:W-:-:S09]  /*02d0*/  UISETP.NE.AND UP0, UPT, UR6, 0x1, UPT ;  /* 0x000000010600788c */ /* 0x000fd2000bf05270 */
[----:B------:R-:W-:Y:S05]  /*02e0*/  BRA.U UP0, `(.L_x_122) ;  /* 0x0000000100307547 */ /* 0x000fea000b800000 */
[----:B------:R-:W2:Y:S02]  /*02f0*/  LDG.E.U16 R0, desc[UR4][R10.64] ;  /* 0x000000040a007981 */ /* 0x000ea4000c1e1500 */
[----:B--2---:R-:W-:-:S05]  /*0300*/  I2FP.F32.U32 R7, R0 ;  /* 0x0000000000077245 */ /* 0x004fca0000201000 */
[----:B------:R-:W-:-:S04]  /*0310*/  FMUL R0, R7, R12 ;  /* 0x0000000c07007220 */ /* 0x000fc80000400000 */
[----:B------:R-:W-:Y:S01]  /*0320*/  FFMA R7, R0, 0.5, RZ ;  /* 0x3f00000000077823 */ /* 0x000fe200000000ff */
[----:B------:R-:W-:Y:S06]  /*0330*/  BRA `(.L_x_122) ;  /* 0x00000000001c7947 */ /* 0x000fec0003800000 */
.L_x_121:
[----:B------:R-:W2:Y:S02]  /*0340*/  LDG.E.U16 R0, desc[UR4][R10.64] ;  /* 0x000000040a007981 */ /* 0x000ea4000c1e1500 */
[----:B--2---:R-:W-:-:S05]  /*0350*/  I2FP.F32.U32 R15, R0 ;  /* 0x00000000000f7245 */ /* 0x004fca0000201000 */
[----:B------:R-:W-:Y:S01]  /*0360*/  FMUL R4, R15, R12 ;  /* 0x0000000c0f047220 */ /* 0x000fe20000400000 */
[----:B------:R-:W-:Y:S06]  /*0370*/  BRA `(.L_x_122) ;  /* 0x00000000000c7947 */ /* 0x000fec0003800000 */
.L_x_120:
[----:B------:R-:W2:Y:S02]  /*0380*/  LDG.E.U16 R0, desc[UR4][R10.64] ;  /* 0x000000040a007981 */ /* 0x000ea4000c1e1500 */
[----:B--2---:R-:W-:-:S05]  /*0390*/  I2FP.F32.U32 R15, R0 ;  /* 0x00000000000f7245 */ /* 0x004fca0000201000 */
[----:B------:R-:W-:-:S07]  /*03a0*/  FMUL R6, R15, R12 ;  /* 0x0000000c0f067220 */ /* 0x000fce0000400000 */
.L_x_122:
[----:B------:R-:W0:Y:S01]  /*03b0*/  LDCU UR6, c[0x3][0x50] ;  /* 0x00c00a00ff0677ac */ /* 0x000e220008000800 */
[----:B------:R-:W-:-:S04]  /*03c0*/  IMAD R14, R14, R13, R13 ;  /* 0x0000000d0e0e7224 */ /* 0x000fc800078e020d */
[----:B------:R-:W-:-:S05]  /*03d0*/  IMAD.IADD R14, R5, 0x1, R14 ;  /* 0x00000001050e7824 */ /* 0x000fca00078e020e */
[----:B------:R-:W-:-:S05]  /*03e0*/  SHF.L.U32 R13, R14, 0x1, RZ ;  /* 0x000000010e0d7819 */ /* 0x000fca00000006ff */
[----:B------:R-:W-:Y:S01]  /*03f0*/  IMAD.WIDE R8, R13, 0x2, R8 ;  /* 0x000000020d087825 */ /* 0x000fe200078e0208 */
[----:B0-----:R-:W-:-:S09]  /*0400*/  UISETP.NE.AND UP0, UPT, UR6, URZ, UPT ;  /* 0x000000ff0600728c */ /* 0x001fd2000bf05270 */
[----:B------:R-:W-:Y:S05]  /*0410*/  BRA.U !UP0, `(.L_x_123) ;  /* 0x0000000108347547 */ /* 0x000fea000b800000 */
[----:B------:R-:W-:-:S09]  /*0420*/  UISETP.NE.AND UP0, UPT, UR6, 0x1, UPT ;  /* 0x000000010600788c */ /* 0x000fd2000bf05270 */
[----:B------:R-:W-:Y:S05]  /*0430*/  BRA.U !UP0, `(.L_x_124) ;  /* 0x0000000108187547 */ /* 0x000fea000b800000 */
[----:B------:R-:W-:-:S09]  /*0440*/  UISETP.NE.AND UP0, UPT, UR6, 0x2, UPT ;  /* 0x000000020600788c */ /* 0x000fd2000bf05270 */
[----:B------:R-:W-:Y:S05]  /*0450*/  BRA.U UP0, `(.L_x_125) ;  /* 0x0000000100307547 */ /* 0x000fea000b800000 */
[----:B------:R-:W2:Y:S02]  /*0460*/  LDG.E.U16 R0, desc[UR4][R8.64] ;  /* 0x0000000408007981 */ /* 0x000ea4000c1e1500 */
[----:B--2---:R-:W-:-:S05]  /*0470*/  I2FP.F32.U32 R13, R0 ;  /* 0x00000000000d7245 */ /* 0x004fca0000201000 */
[----:B------:R-:W-:Y:S01]  /*0480*/  FMUL R4, R13, R12 ;  /* 0x0000000c0d047220 */ /* 0x000fe20000400000 */
[----:B------:R-:W-:Y:S06]  /*0490*/  BRA `(.L_x_125) ;  /* 0x0000000000207947 */ /* 0x000fec0003800000 */
.L_x_124:
[----:B------:R-:W2:Y:S02]  /*04a0*/  LDG.E.U16 R0, desc[UR4][R8.64] ;  /* 0x0000000408007981 */ /* 0x000ea4000c1e1500 */
[----:B--2---:R-:W-:-:S05]  /*04b0*/  I2FP.F32.U32 R13, R0 ;  /* 0x00000000000d7245 */ /* 0x004fca0000201000 */
[----:B------:R-:W-:-:S04]  /*04c0*/  FMUL R0, R13, R12 ;  /* 0x0000000c0d007220 */ /* 0x000fc80000400000 */
[----:B------:R-:W-:Y:S01]  /*04d0*/  FFMA R7, R0, 0.5, R7 ;  /* 0x3f00000000077823 */ /* 0x000fe20000000007 */
[----:B------:R-:W-:Y:S06]  /*04e0*/  BRA `(.L_x_125) ;  /* 0x00000000000c7947 */ /* 0x000fec0003800000 */
.L_x_123:
[----:B------:R-:W2:Y:S02]  /*04f0*/  LDG.E.U16 R0, desc[UR4][R8.64] ;  /* 0x0000000408007981 */ /* 0x000ea4000c1e1500 */
[----:B--2---:R-:W-:-:S05]  /*0500*/  I2FP.F32.U32 R13, R0 ;  /* 0x00000000000d7245 */ /* 0x004fca0000201000 */
[----:B------:R-:W-:-:S07]  /*0510*/  FMUL R6, R13, R12 ;  /* 0x0000000c0d067220 */ /* 0x000fce0000400000 */
.L_x_125:
[----:B------:R-:W0:Y:S02]  /*0520*/  LDCU UR6, c[0x3][0x4c] ;  /* 0x00c00980ff0677ac */ /* 0x000e240008000800 */
        /* <DEDUP_REMOVED lines=10> */
.L_x_127:
[----:B------:R-:W2:Y:S02]  /*05d0*/  LDG.E.U16 R10, desc[UR4][R10.64+0x2] ;  /* 0x000002040a0a7981 */ /* 0x000ea4000c1e1500 */
[----:B--2---:R-:W-:-:S05]  /*05e0*/  I2FP.F32.U32 R13, R10 ;  /* 0x0000000a000d7245 */ /* 0x004fca0000201000 */
[----:B------:R-:W-:-:S04]  /*05f0*/  FMUL R0, R13, R12 ;  /* 0x0000000c0d007220 */ /* 0x000fc80000400000 */
[----:B------:R-:W-:Y:S01]  /*0600*/  FFMA R7, R0, 0.5, R7 ;  /* 0x3f00000000077823 */ /* 0x000fe20000000007 */
[----:B------:R-:W-:Y:S06]  /*0610*/  BRA `(.L_x_128) ;  /* 0x00000000000c7947 */ /* 0x000fec0003800000 */
.L_x_126:
[----:B------:R-:W2:Y:S02]  /*0620*/  LDG.E.U16 R10, desc[UR4][R10.64+0x2] ;  /* 0x000002040a0a7981 */ /* 0x000ea4000c1e1500 */
[----:B--2---:R-:W-:-:S05]  /*0630*/  I2FP.F32.U32 R13, R10 ;  /* 0x0000000a000d7245 */ /* 0x004fca0000201000 */
[----:B------:R-:W-:-:S07]  /*0640*/  FMUL R6, R13, R12 ;  /* 0x0000000c0d067220 */ /* 0x000fce0000400000 */
.L_x_128:
        /* <DEDUP_REMOVED lines=11> */
.L_x_130:
[----:B------:R-:W2:Y:S02]  /*0700*/  LDG.E.U16 R8, desc[UR4][R8.64+0x2] ;  /* 0x0000020408087981 */ /* 0x000ea4000c1e1500 */
[----:B--2---:R-:W-:-:S05]  /*0710*/  I2FP.F32.U32 R11, R8 ;  /* 0x00000008000b7245 */ /* 0x004fca0000201000 */
[----:B------:R-:W-:-:S04]  /*0720*/  FMUL R12, R11, R12 ;  /* 0x0000000c0b0c7220 */ /* 0x000fc80000400000 */
[----:B------:R-:W-:Y:S01]  /*0730*/  FFMA R7, R12, 0.5, R7 ;  /* 0x3f0000000c077823 */ /* 0x000fe20000000007 */
[----:B------:R-:W-:Y:S06]  /*0740*/  BRA `(.L_x_131) ;  /* 0x00000000000c7947 */ /* 0x000fec0003800000 */
.L_x_129:
[----:B------:R-:W2:Y:S02]  /*0750*/  LDG.E.U16 R8, desc[UR4][R8.64+0x2] ;  /* 0x0000020408087981 */ /* 0x000ea4000c1e1500 */
[----:B--2---:R-:W-:-:S05]  /*0760*/  I2FP.F32.U32 R11, R8 ;  /* 0x00000008000b7245 */ /* 0x004fca0000201000 */
[----:B------:R-:W-:-:S07]  /*0770*/  FMUL R6, R11, R12 ;  /* 0x0000000c0b067220 */ /* 0x000fce0000400000 */
.L_x_131:
[----:B------:R-:W-:-:S05]  /*0780*/  IMAD.WIDE R2, R5, 0xc, R2 ;  /* 0x0000000c05027825 */ /* 0x000fca00078e0202 */
[----:B------:R-:W-:Y:S04]  /*0790*/  STG.E desc[UR4][R2.64], R6 ;  /* 0x0000000602007986 */ /* 0x000fe8000c101904 */
[----:B------:R-:W-:Y:S04]  /*07a0*/  STG.E desc[UR4][R2.64+0x4], R7 ;  /* 0x0000040702007986 */ /* 0x000fe8000c101904 */
[----:B------:R-:W-:Y:S01]  /*07b0*/  STG.E desc[UR4][R2.64+0x8], R4 ;  /* 0x0000080402007986 */ /* 0x000fe2000c101904 */
[----:B------:R-:W-:Y:S05]  /*07c0*/  EXIT ;  /* 0x000000000000794d */ /* 0x000fea0003800000 */
        .weak           $__internal_5_$__cuda_sm20_rcp_rn_f32_slowpath
        .type           $__internal_5_$__cuda_sm20_rcp_rn_f32_slowpath,@function
        .size           $__internal_5_$__cuda_sm20_rcp_rn_f32_slowpath,(.L_x_172 - $__internal_5_$__cuda_sm20_rcp_rn_f32_slowpath)
$__internal_5_$__cuda_sm20_rcp_rn_f32_slowpath:
[----:B------:R-:W0:Y:S02]  /*07d0*/  LDC R0, c[0x0][0x390] ;  /* 0x0000e400ff007b82 */ /* 0x000e240000000800 */
[----:B0-----:R-:W-:-:S05]  /*07e0*/  IMAD.SHL.U32 R11, R0, 0x2, RZ ;  /* 0x00000002000b7824 */ /* 0x001fca00078e00ff */
[----:B------:R-:W-:-:S04]  /*07f0*/  SHF.R.U32.HI R9, RZ, 0x18, R11 ;  /* 0x00000018ff097819 */ /* 0x000fc8000001160b */
[----:B------:R-:W-:-:S13]  /*0800*/  ISETP.NE.U32.AND P0, PT, R9, RZ, PT ;  /* 0x000000ff0900720c */ /* 0x000fda0003f05070 */
[----:B------:R-:W-:Y:S05]  /*0810*/  @P0 BRA `(.L_x_132) ;  /* 0x0000000000280947 */ /* 0x000fea0003800000 */
[----:B------:R-:W-:-:S13]  /*0820*/  ISETP.NE.AND P0, PT, R11, RZ, PT ;  /* 0x000000ff0b00720c */ /* 0x000fda0003f05270 */
[----:B------:R2:W3:Y:S01]  /*0830*/  @!P0 MUFU.RCP R9, R0 ;  /* 0x0000000000098308 */ /* 0x0004e20000001000 */
[----:B------:R-:W-:Y:S05]  /*0840*/  @!P0 BRA `(.L_x_133) ;  /* 0x0000000000a48947 */ /* 0x000fea0003800000 */
[----:B------:R-:W-:-:S04]  /*0850*/  FFMA R11, R0, 1.84467440737095516160e+19, RZ ;  /* 0x5f800000000b7823 */ /* 0x000fc800000000ff */
[----:B--2---:R-:W3:Y:S02]  /*0860*/  MUFU.RCP R0, R11 ;  /* 0x0000000b00007308 */ /* 0x004ee40000001000 */
[----:B---3--:R-:W-:-:S04]  /*0870*/  FFMA R9, R11, R0, -1 ;  /* 0xbf8000000b097423 */ /* 0x008fc80000000000 */
[----:B------:R-:W-:-:S04]  /*0880*/  FADD.FTZ R9, -R9, -RZ ;  /* 0x800000ff09097221 */ /* 0x000fc80000010100 */
[----:B------:R-:W-:-:S04]  /*0890*/  FFMA R0, R0, R9, R0 ;  /* 0x0000000900007223 */ /* 0x000fc80000000000 */
[----:B------:R-:W-:Y:S01]  /*08a0*/  FFMA R9, R0, 1.84467440737095516160e+19, RZ ;  /* 0x5f80000000097823 */ /* 0x000fe200000000ff */
[----:B------:R-:W-:Y:S06]  /*08b0*/  BRA `(.L_x_133) ;  /* 0x0000000000887947 */ /* 0x000fec0003800000 */
.L_x_132:
[----:B------:R-:W-:-:S05]  /*08c0*/  VIADD R11, R9, 0xffffff03 ;  /* 0xffffff03090b7836 */ /* 0x000fca0000000000 */
[----:B------:R-:W-:-:S13]  /*08d0*/  ISETP.GT.U32.AND P0, PT, R11, 0x1, PT ;  /* 0x000000010b00780c */ /* 0x000fda0003f04070 */
[----:B------:R-:W-:Y:S05]  /*08e0*/  @P0 BRA `(.L_x_134) ;  /* 0x0000000000780947 */ /* 0x000fea0003800000 */
[----:B------:R-:W-:Y:S01]  /*08f0*/  LOP3.LUT R12, R0, 0x7fffff, RZ, 0xc0, !PT ;  /* 0x007fffff000c7812 */ /* 0x000fe200078ec0ff */
[----:B------:R-:W-:Y:S01]  /*0900*/  HFMA2 R16, -RZ, RZ, 0, 1.78813934326171875e-07 ;  /* 0x00000003ff107431 */ /* 0x000fe200000001ff */
[----:B------:R-:W-:Y:S02]  /*0910*/  IADD3 R9, PT, PT, R9, -0xfc, RZ ;  /* 0xffffff0409097810 */ /* 0x000fe40007ffe0ff */
[----:B------:R-:W-:-:S04]  /*0920*/  LOP3.LUT R12, R12, 0x3f800000, RZ, 0xfc, !PT ;  /* 0x3f8000000c0c7812 */ /* 0x000fc800078efcff */
[----:B------:R-:W0:Y:S01]  /*0930*/  MUFU.RCP R13, R12 ;  /* 0x0000000c000d7308 */ /* 0x000e220000001000 */
[----:B------:R-:W-:Y:S01]  /*0940*/  SHF.L.U32 R17, R16, R11, RZ ;  /* 0x0000000b10117219 */ /* 0x000fe200000006ff */
[----:B0-----:R-:W-:-:S04]  /*0950*/  FFMA R14, R12, R13, -1 ;  /* 0xbf8000000c0e7423 */ /* 0x001fc8000000000d */
[----:B------:R-:W-:-:S04]  /*0960*/  FADD.FTZ R14, -R14, -RZ ;  /* 0x800000ff0e0e7221 */ /* 0x000fc80000010100 */
[CCC-:B------:R-:W-:Y:S01]  /*0970*/  FFMA.RM R15, R13.reuse, R14.reuse, R13.reuse ;  /* 0x0000000e0d0f7223 */ /* 0x1c0fe2000000400d */
[----:B------:R-:W-:-:S04]  /*0980*/  FFMA.RP R14, R13, R14, R13 ;  /* 0x0000000e0d0e7223 */ /* 0x000fc8000000800d */
[C---:B------:R-:W-:Y:S02]  /*0990*/  LOP3.LUT R13, R15.reuse, 0x7fffff, RZ, 0xc0, !PT ;  /* 0x007fffff0f0d7812 */ /* 0x040fe400078ec0ff */
[----:B------:R-:W-:Y:S02]  /*09a0*/  FSETP.NEU.FTZ.AND P0, PT, R15, R14, PT ;  /* 0x0000000e0f00720b */ /* 0x000fe40003f1d000 */
[----:B------:R-:W-:Y:S02]  /*09b0*/  LOP3.LUT R14, R13, 0x800000, RZ, 0xfc, !PT ;  /* 0x008000000d0e7812 */ /* 0x000fe400078efcff */
[----:B------:R-:W-:Y:S02]  /*09c0*/  SEL R13, RZ, 0xffffffff, !P0 ;  /* 0xffffffffff0d7807 */ /* 0x000fe40004000000 */
[----:B------:R-:W-:Y:S02]  /*09d0*/  LOP3.LUT R12, R17, R14, RZ, 0xc0, !PT ;  /* 0x0000000e110c7212 */ /* 0x000fe400078ec0ff */
[----:B------:R-:W-:Y:S01]  /*09e0*/  SHF.R.U32.HI R9, RZ, R9, R14 ;  /* 0x00000009ff097219 */ /* 0x000fe2000001160e */
[----:B------:R-:W-:Y:S01]  /*09f0*/  IMAD.MOV R13, RZ, RZ, -R13 ;  /* 0x000000ffff0d7224 */ /* 0x000fe200078e0a0d */
[----:B------:R-:W-:-:S04]  /*0a00*/  SHF.R.U32.HI R12, RZ, R11, R12 ;  /* 0x0000000bff0c7219 */ /* 0x000fc8000001160c */
[----:B------:R-:W-:Y:S02]  /*0a10*/  LOP3.LUT P1, RZ, R13, R11, R14, 0xf8, !PT ;  /* 0x0000000b0dff7212 */ /* 0x000fe4000782f80e */
[C---:B------:R-:W-:Y:S02]  /*0a20*/  LOP3.LUT P0, RZ, R12.reuse, 0x1, RZ, 0xc0, !PT ;  /* 0x000000010cff7812 */ /* 0x040fe4000780c0ff */
[----:B------:R-:W-:-:S04]  /*0a30*/  LOP3.LUT P2, RZ, R12, 0x2, RZ, 0xc0, !PT ;  /* 0x000000020cff7812 */ /* 0x000fc8000784c0ff */
[----:B------:R-:W-:Y:S02]  /*0a40*/  PLOP3.LUT P0, PT, P0, P1, P2, 0xe0, 0x0 ;  /* 0x000000000000781c */ /* 0x000fe40000703c20 */
[----:B------:R-:W-:Y:S02]  /*0a50*/  LOP3.LUT P1, RZ, R0, 0x7fffff, RZ, 0xc0, !PT ;  /* 0x007fffff00ff7812 */ /* 0x000fe4000782c0ff */
[----:B------:R-:W-:-:S05]  /*0a60*/  SEL R11, RZ, 0x1, !P0 ;  /* 0x00000001ff0b7807 */ /* 0x000fca0004000000 */
[----:B------:R-:W-:-:S05]  /*0a70*/  IMAD.MOV R11, RZ, RZ, -R11 ;  /* 0x000000ffff0b7224 */ /* 0x000fca00078e0a0b */
[----:B------:R-:W-:-:S13]  /*0a80*/  ISETP.GE.AND P0, PT, R11, RZ, PT ;  /* 0x000000ff0b00720c */ /* 0x000fda0003f06270 */
[----:B------:R-:W-:-:S05]  /*0a90*/  @!P0 VIADD R9, R9, 0x1 ;  /* 0x0000000109098836 */ /* 0x000fca0000000000 */
[----:B------:R-:W-:-:S04]  /*0aa0*/  @!P1 SHF.L.U32 R9, R9, 0x1, RZ ;  /* 0x0000000109099819 */ /* 0x000fc800000006ff */
[----:B------:R-:W-:Y:S01]  /*0ab0*/  LOP3.LUT R9, R9, 0x80000000, R0, 0xf8, !PT ;  /* 0x8000000009097812 */ /* 0x000fe200078ef800 */
[----:B------:R-:W-:Y:S06]  /*0ac0*/  BRA `(.L_x_133) ;  /* 0x0000000000047947 */ /* 0x000fec0003800000 */
.L_x_134:
[----:B------:R0:W1:Y:S02]  /*0ad0*/  MUFU.RCP R9, R0 ;  /* 0x0000000000097308 */ /* 0x0000640000001000 */
.L_x_133:
[----:B-1-3--:R-:W-:Y:S01]  /*0ae0*/  IMAD.MOV.U32 R12, RZ, RZ, R9 ;  /* 0x000000ffff0c7224 */ /* 0x00afe200078e0009 */
[----:B------:R-:W-:-:S04]  /*0af0*/  MOV R9, 0x0 ;  /* 0x0000000000097802 */ /* 0x000fc80000000f00 */
[----:B0-2---:R-:W-:Y:S05]  /*0b00*/  RET.REL.NODEC R8 `(deBayersSubSample3) ;  /* 0xfffffff4083c7950 */ /* 0x005fea0003c3ffff */
.L_x_135:
        /* <DEDUP_REMOVED lines=15> */
.L_x_172:


//--------------------- .text.deBayerRedBlueKernel --------------------------
	.section	.text.deBayerRedBlueKernel,"ax",@progbits
	.align	128
        .global         deBayerRedBlueKernel
        .type           deBayerRedBlueKernel,@function
        .size           deBayerRedBlueKernel,(.L_x_178 - deBayerRedBlueKernel)
        .other          deBayerRedBlueKernel,@"STO_CUDA_ENTRY STV_DEFAULT"
deBayerRedBlueKernel:
.text.deBayerRedBlueKernel:
[----:B------:R-:W-:Y:S01]  /*0000*/  LDC R1, c[0x0][0x37c] ;  /* 0x0000df00ff017b82 */ /* 0x000fe20000000800 */
[----:B------:R-:W0:Y:S07]  /*0010*/  S2R R3, SR_TID.X ;  /* 0x0000000000037919 */ /* 0x000e2e0000002100 */
[----:B------:R-:W0:Y:S01]  /*0020*/  S2UR UR5, SR_CTAID.X ;  /* 0x00000000000579c3 */ /* 0x000e220000002500 */
[----:B------:R-:W1:Y:S01]  /*0030*/  LDCU UR4, c[0x0][0x380] ;  /* 0x00007000ff0477ac */ /* 0x000e620008000800 */
[----:B------:R-:W2:Y:S06]  /*0040*/  S2R R5, SR_TID.Y ;  /* 0x0000000000057919 */ /* 0x000eac0000002200 */
[----:B------:R-:W0:Y:S08]  /*0050*/  LDC R4, c[0x0][0x360] ;  /* 0x0000d800ff047b82 */ /* 0x000e300000000800 */
[----:B------:R-:W2:Y:S01]  /*0060*/  S2UR UR6, SR_CTAID.Y ;  /* 0x00000000000679c3 */ /* 0x000ea20000002600 */
[----:B-1----:R-:W-:-:S07]  /*0070*/  UIADD3 UR4, UPT, UPT, UR4, -0x2, URZ ;  /* 0xfffffffe04047890 */ /* 0x002fce000fffe0ff */
[----:B------:R-:W2:Y:S01]  /*0080*/  LDC R8, c[0x0][0x364] ;  /* 0x0000d900ff087b82 */ /* 0x000ea20000000800 */
[----:B0-----:R-:W-:-:S05]  /*0090*/  IMAD R4, R4, UR5, R3 ;  /* 0x0000000504047c24 */ /* 0x001fca000f8e0203 */
[----:B------:R-:W-:-:S04]  /*00a0*/  ISETP.GE.AND P0, PT, R4, UR4, PT ;  /* 0x0000000404007c0c */ /* 0x000fc8000bf06270 */
[----:B------:R-:W-:Y:S01]  /*00b0*/  ISETP.LT.OR P0, PT, R4, 0x2, P0 ;  /* 0x000000020400780c */ /* 0x000fe20000701670 */
[----:B--2---:R-:W-:-:S12]  /*00c0*/  IMAD R8, R8, UR6, R5 ;  /* 0x0000000608087c24 */ /* 0x004fd8000f8e0205 */
[----:B------:R-:W-:Y:S05]  /*00d0*/  @P0 EXIT ;  /* 0x000000000000094d */ /* 0x000fea0003800000 */
[----:B------:R-:W0:Y:S01]  /*00e0*/  LDCU UR4, c[0x0][0x384] ;  /* 0x00007080ff0477ac */ /* 0x000e220008000800 */
[----:B------:R-:W-:Y:S01]  /*00f0*/  ISETP.GE.U32.AND P0, PT, R8, 0x2, PT ;  /* 0x000000020800780c */ /* 0x000fe20003f06070 */
[----:B0-----:R-:W-:-:S06]  /*0100*/  UIADD3 UR4, UPT, UPT, UR4, -0x2, URZ ;  /* 0xfffffffe04047890 */ /* 0x001fcc000fffe0ff */
[----:B------:R-:W-:-:S13]  /*0110*/  ISETP.GE.OR P0, PT, R8, UR4, !P0 ;  /* 0x0000000408007c0c */ /* 0x000fda000c706670 */
[----:B------:R-:W-:Y:S05]  /*0120*/  @P0 EXIT ;  /* 0x000000000000094d */ /* 0x000fea0003800000 */
[----:B------:R-:W0:Y:S01]  /*0130*/  LDC R5, c[0x0][0x3a0] ;  /* 0x0000e800ff057b82 */ /* 0x000e220000000800 */
[----:B------:R-:W1:Y:S01]  /*0140*/  LDCU.64 UR6, c[0x0][0x398] ;  /* 0x00007300ff0677ac */ /* 0x000e620008000a00 */
[----:B------:R-:W2:Y:S01]  /*0150*/  LDCU.64 UR4, c[0x0][0x358] ;  /* 0x00006b00ff0477ac */ /* 0x000ea20008000a00 */
[----:B0-----:R-:W-:-:S05]  /*0160*/  IMAD R12, R8, R5, RZ ;  /* 0x00000005080c7224 */ /* 0x001fca00078e02ff */
[----:B-1----:R-:W-:-:S04]  /*0170*/  IADD3 R6, P0, PT, R12, UR6, RZ ;  /* 0x000000060c067c10 */ /* 0x002fc8000ff1e0ff */
[----:B------:R-:W-:-:S03]  /*0180*/  LEA.HI.X.SX32 R7, R12, UR7, 0x1, P0 ;  /* 0x000000070c077c11 */ /* 0x000fc600080f0eff */
[----:B------:R-:W-:-:S05]  /*0190*/  IMAD.WIDE.U32 R2, R4, 0xc, R6 ;  /* 0x0000000c04027825 */ /* 0x000fca00078e0006 */
[----:B--2---:R0:W5:Y:S01]  /*01a0*/  LDG.E R0, desc[UR4][R2.64+0x4] ;  /* 0x0000040402007981 */ /* 0x004162000c1e1900 */
[----:B------:R-:W-:Y:S01]  /*01b0*/  SHF.L.U32 R9, R8, 0x3, RZ ;  /* 0x0000000308097819 */ /* 0x000fe200000006ff */
[----:B------:R-:W-:Y:S01]  /*01c0*/  BSSY.RECONVERGENT B0, `(.L_x_136) ;  /* 0x00000d9000007945 */ /* 0x000fe20003800200 */
[----:B------:R-:W-:Y:S02]  /*01d0*/  SHF.L.U32 R10, R4, 0x2, RZ ;  /* 0x00000002040a7819 */ /* 0x000fe400000006ff */
[----:B------:R-:W-:Y:S02]  /*01e0*/  LOP3.LUT R9, R9, 0x8, RZ, 0xc0, !PT ;  /* 0x0000000809097812 */ /* 0x000fe400078ec0ff */
[----:B------:R-:W-:Y:S02]  /*01f0*/  LOP3.LUT R10, R10, 0x4, RZ, 0xc0, !PT ;  /* 0x000000040a0a7812 */ /* 0x000fe400078ec0ff */
[----:B------:R-:W-:-:S04]  /*0200*/  IADD3 R11, PT, PT, R9, 0x48, RZ ;  /* 0x00000048090b7810 */ /* 0x000fc80007ffe0ff */
[C---:B------:R-:W-:Y:S02]  /*0210*/  IADD3 R9, PT, PT, R10.reuse, R11, RZ ;  /* 0x0000000b0a097210 */ /* 0x040fe40007ffe0ff */
[----:B------:R-:W-:-:S04]  /*0220*/  LOP3.LUT R10, R10, 0x4, RZ, 0x3c, !PT ;  /* 0x000000040a0a7812 */ /* 0x000fc800078e3cff */
[----:B------:R-:W1:Y:S01]  /*0230*/  LDC R9, c[0x3][R9] ;  /* 0x00c0000009097b82 */ /* 0x000e620000000800 */
[----:B------:R-:W-:Y:S02]  /*0240*/  IADD3 R10, PT, PT, R10, R11, RZ ;  /* 0x0000000b0a0a7210 */ /* 0x000fe40007ffe0ff */
[----:B-1----:R-:W-:-:S13]  /*0250*/  ISETP.NE.AND P0, PT, R9, RZ, PT ;  /* 0x000000ff0900720c */ /* 0x002fda0003f05270 */
[----:B0-----:R-:W-:Y:S05]  /*0260*/  @!P0 BRA `(.L_x_137) ;  /* 0x0000000800688947 */ /* 0x001fea0003800000 */
[----:B------:R-:W-:-:S13]  /*0270*/  ISETP.NE.AND P0, PT, R9, 0x2, PT ;  /* 0x000000020900780c */ /* 0x000fda0003f05270 */
[----:B------:R-:W-:Y:S05]  /*0280*/  @!P0 BRA `(.L_x_138) ;  /* 0x00000004008c8947 */ /* 0x000fea0003800000 */
[----:B------:R-:W-:-:S13]  /*0290*/  ISETP.NE.AND P0, PT, R9, 0x1, PT ;  /* 0x000000010900780c */ /* 0x000fda0003f05270 */
[----:B------:R-:W-:Y:S05]  /*02a0*/  @P0 BRA `(.L_x_139) ;  /* 0x0000000c00280947 */ /* 0x000fea0003800000 */
[----:B------:R-:W0:Y:S02]  /*02b0*/  LDC R10, c[0x3][R10] ;  /* 0x00c000000a0a7b82 */ /* 0x000e240000000800 */
[----:B0-----:R-:W-:-:S13]  /*02c0*/  ISETP.NE.AND P0, PT, R10, RZ, PT ;  /* 0x000000ff0a00720c */ /* 0x001fda0003f05270 */
[----:B------:R-:W-:Y:S05]  /*02d0*/  @P0 BRA `(.L_x_140) ;  /* 0x0000000000bc0947 */ /* 0x000fea0003800000 */
[----:B------:R-:W0:Y:S01]  /*02e0*/  LDC R15, c[0x0][0x390] ;  /* 0x0000e400ff0f7b82 */ /* 0x000e220000000800 */
[----:B------:R-:W1:Y:S01]  /*02f0*/  LDCU.64 UR8, c[0x0][0x388] ;  /* 0x00007100ff0877ac */ /* 0x000e620008000a00 */
[-C--:B------:R-:W-:Y:S02]  /*0300*/  IADD3 R9, PT, PT, R12, -R5.reuse, RZ ;  /* 0x800000050c097210 */ /* 0x080fe40007ffe0ff */
[----:B------:R-:W-:Y:S01]  /*0310*/  IADD3 R12, P3, PT, R6, R5, RZ ;  /* 0x00000005060c7210 */ /* 0x000fe20007f7e0ff */
[----:B------:R-:W2:Y:S03]  /*0320*/  LDCU UR10, c[0x0][0x3ac] ;  /* 0x00007580ff0a77ac */ /* 0x000ea60008000800 */
[----:B------:R-:W-:Y:S01]  /*0330*/  LEA.HI.X.SX32 R13, R5, R7, 0x1, P3 ;  /* 0x00000007050d7211 */ /* 0x000fe200018f0eff */
[----:B------:R-:W3:Y:S01]  /*0340*/  LDCU UR11, c[0x0][0x3b8] ;  /* 0x00007700ff0b77ac */ /* 0x000ee20008000800 */
[C---:B------:R-:W-:Y:S01]  /*0350*/  IADD3 R5, PT, PT, R4.reuse, -0x1, RZ ;  /* 0xffffffff04057810 */ /* 0x040fe20007ffe0ff */
[----:B------:R-:W-:-:S04]  /*0360*/  IMAD.WIDE.U32 R12, R4, 0xc, R12 ;  /* 0x0000000c040c7825 */ /* 0x000fc800078e000c */
[----:B------:R-:W-:Y:S02]  /*0370*/  IMAD.WIDE.U32 R6, R5, 0xc, R6 ;  /* 0x0000000c05067825 */ /* 0x000fe400078e0006 */
[----:B------:R-:W4:Y:S04]  /*0380*/  LDG.E R13, desc[UR4][R12.64+0x4] ;  /* 0x000004040c0d7981 */ /* 0x000f28000c1e1900 */
[----:B------:R-:W3:Y:S01]  /*0390*/  LDG.E R7, desc[UR4][R6.64+0x4] ;  /* 0x0000040406077981 */ /* 0x000ee2000c1e1900 */
[----:B0-----:R-:W-:Y:S01]  /*03a0*/  IMAD R10, R8, R15, RZ ;  /* 0x0000000f080a7224 */ /* 0x001fe200078e02ff */
[----:B------:R-:W-:-:S04]  /*03b0*/  IADD3 R8, P2, PT, R9, UR6, RZ ;  /* 0x0000000609087c10 */ /* 0x000fc8000ff5e0ff */
[C---:B------:R-:W-:Y:S02]  /*03c0*/  IADD3 R11, PT, PT, R10.reuse, -R15, RZ ;  /* 0x8000000f0a0b7210 */ /* 0x040fe40007ffe0ff */
[C---:B-1----:R-:W-:Y:S02]  /*03d0*/  IADD3 R18, P0, PT, R10.reuse, UR8, RZ ;  /* 0x000000080a127c10 */ /* 0x042fe4000ff1e0ff */
[C---:B------:R-:W-:Y:S01]  /*03e0*/  IADD3 R16, P1, PT, R11.reuse, UR8, RZ ;  /* 0x000000080b107c10 */ /* 0x040fe2000ff3e0ff */
[----:B------:R-:W0:Y:S01]  /*03f0*/  LDCU UR8, c[0x0][0x3a4] ;  /* 0x00007480ff0877ac */ /* 0x000e220008000800 */
[----:B------:R-:W-:Y:S02]  /*0400*/  LEA.HI.X.SX32 R19, R10, UR9, 0x1, P0 ;  /* 0x000000090a137c11 */ /* 0x000fe400080f0eff */
[----:B------:R-:W-:Y:S01]  /*0410*/  LEA.HI.X.SX32 R17, R11, UR9, 0x1, P1 ;  /* 0x000000090b117c11 */ /* 0x000fe200088f0eff */
[----:B------:R-:W3:Y:S01]  /*0420*/  LDCU UR9, c[0x0][0x3b0] ;  /* 0x00007600ff0977ac */ /* 0x000ee20008000800 */
[----:B------:R-:W-:Y:S01]  /*0430*/  LEA.HI.X.SX32 R9, R9, UR7, 0x1, P2 ;  /* 0x0000000709097c11 */ /* 0x000fe200090f0eff */
[----:B------:R-:W-:-:S04]  /*0440*/  IMAD.WIDE.U32 R10, R4, 0x4, R18 ;  /* 0x00000004040a7825 */ /* 0x000fc800078e0012 */
[----:B------:R-:W-:Y:S01]  /*0450*/  IMAD.WIDE.U32 R18, R5, 0x4, R18 ;  /* 0x0000000405127825 */ /* 0x000fe200078e0012 */
[----:B------:R-:W-:Y:S01]  /*0460*/  IADD3 R14, P0, PT, R10, R15, RZ ;  /* 0x0000000f0a0e7210 */ /* 0x000fe20007f1e0ff */
[----:B------:R-:W4:Y:S02]  /*0470*/  LDG.E R5, desc[UR4][R2.64+0x10] ;  /* 0x0000100402057981 */ /* 0x000f24000c1e1900 */
[C---:B------:R-:W-:Y:S01]  /*0480*/  IMAD.WIDE.U32 R16, R4.reuse, 0x4, R16 ;  /* 0x0000000404107825 */ /* 0x040fe200078e0010 */
[----:B------:R-:W-:Y:S01]  /*0490*/  LEA.HI.X.SX32 R15, R15, R11, 0x1, P0 ;  /* 0x0000000b0f0f7211 */ /* 0x000fe200000f0eff */
[----:B------:R-:W0:Y:S02]  /*04a0*/  LDG.E.CONSTANT R18, desc[UR4][R18.64] ;  /* 0x0000000412127981 */ /* 0x000e24000c1e9900 */
[----:B------:R-:W-:Y:S02]  /*04b0*/  IMAD.WIDE.U32 R8, R4, 0xc, R8 ;  /* 0x0000000c04087825 */ /* 0x000fe400078e0008 */
[----:B------:R-:W2:Y:S04]  /*04c0*/  LDG.E.CONSTANT R16, desc[UR4][R16.64] ;  /* 0x0000000410107981 */ /* 0x000ea8000c1e9900 */
[----:B------:R-:W3:Y:S04]  /*04d0*/  LDG.E.CONSTANT R10, desc[UR4][R10.64+0x4] ;  /* 0x000004040a0a7981 */ /* 0x000ee8000c1e9900 */
[----:B------:R-:W4:Y:S04]  /*04e0*/  LDG.E.CONSTANT R14, desc[UR4][R14.64] ;  /* 0x000000040e0e7981 */ /* 0x000f28000c1e9900 */
[----:B------:R-:W4:Y:S01]  /*04f0*/  LDG.E R9, desc[UR4][R8.64+0x4] ;  /* 0x0000040408097981 */ /* 0x000f22000c1e1900 */
[----:B0-----:R-:W-:Y:S01]  /*0500*/  FADD R18, R18, -UR8 ;  /* 0x8000000812127e21 */ /* 0x001fe20008000000 */
[----:B--2---:R-:W-:Y:S01]  /*0510*/  FADD R16, R16, -UR10 ;  /* 0x8000000a10107e21 */ /* 0x004fe20008000000 */
[----:B---3--:R-:W-:Y:S01]  /*0520*/  FADD R10, R10, -UR8 ;  /* 0x800000080a0a7e21 */ /* 0x008fe20008000000 */
[----:B----4-:R-:W-:Y:S01]  /*0530*/  FADD R14, R14, -UR10 ;  /* 0x8000000a0e0e7e21 */ /* 0x010fe20008000000 */
[----:B------:R-:W-:-:S02]  /*0540*/  FFMA R7, R18, UR9, -R7 ;  /* 0x0000000912077c23 */ /* 0x000fc40008000807 */
[----:B------:R-:W-:Y:S01]  /*0550*/  FFMA R10, R10, UR9, -R5 ;  /* 0x000000090a0a7c23 */ /* 0x000fe20008000805 */
[----:B------:R-:W-:Y:S01]  /*0560*/  FFMA R9, R16, UR11, -R9 ;  /* 0x0000000b10097c23 */ /* 0x000fe20008000809 */
[----:B------:R-:W-:Y:S02]  /*0570*/  FFMA R14, R14, UR11, -R13 ;  /* 0x0000000b0e0e7c23 */ /* 0x000fe4000800080d */
[----:B------:R-:W-:Y:S02]  /*0580*/  FADD R7, R7, R10 ;  /* 0x0000000a07077221 */ /* 0x000fe40000000000 */
[----:B------:R-:W-:Y:S02]  /*0590*/  FADD R9, R9, R14 ;  /* 0x0000000e09097221 */ /* 0x000fe40000000000 */
[--C-:B-----5:R-:W-:Y:S02]  /*05a0*/  FFMA R7, R7, 0.5, R0.reuse ;  /* 0x3f00000007077823 */ /* 0x120fe40000000000 */
[----:B------:R-:W-:Y:S01]  /*05b0*/  FFMA R9, R9, 0.5, R0 ;  /* 0x3f00000009097823 */ /* 0x000fe20000000000 */
[----:B------:R-:W-:Y:S06]  /*05c0*/  BRA `(.L_x_139) ;  /* 0x0000000800607947 */ /* 0x000fec0003800000 */
.L_x_140:
[----:B------:R-:W0:Y:S01]  /*05d0*/  LDC R15, c[0x0][0x390] ;  /* 0x0000e400ff0f7b82 */ /* 0x000e220000000800 */
[----:B------:R-:W1:Y:S01]  /*05e0*/  LDCU.64 UR8, c[0x0][0x388] ;  /* 0x00007100ff0877ac */ /* 0x000e620008000a00 */
[-C--:B------:R-:W-:Y:S01]  /*05f0*/  IADD3 R9, PT, PT, R12, -R5.reuse, RZ ;  /* 0x800000050c097210 */ /* 0x080fe20007ffe0ff */
[----:B------:R-:W2:Y:S01]  /*0600*/  LDG.E R20, desc[UR4][R2.64+0x10] ;  /* 0x0000100402147981 */ /* 0x000ea2000c1e1900 */
[----:B------:R-:W-:Y:S01]  /*0610*/  IADD3 R12, P3, PT, R6, R5, RZ ;  /* 0x00000005060c7210 */ /* 0x000fe20007f7e0ff */
[----:B------:R-:W3:Y:S03]  /*0620*/  LDCU UR10, c[0x0][0x3a4] ;  /* 0x00007480ff0a77ac */ /* 0x000ee60008000800 */
[----:B------:R-:W-:Y:S01]  /*0630*/  LEA.HI.X.SX32 R13, R5, R7, 0x1, P3 ;  /* 0x00000007050d7211 */ /* 0x000fe200018f0eff */
[----:B------:R-:W4:Y:S01]  /*0640*/  LDCU UR11, c[0x0][0x3b0] ;  /* 0x00007600ff0b77ac */ /* 0x000f220008000800 */
[C---:B------:R-:W-:Y:S01]  /*0650*/  IADD3 R5, PT, PT, R4.reuse, -0x1, RZ ;  /* 0xffffffff04057810 */ /* 0x040fe20007ffe0ff */
[----:B------:R-:W-:-:S04]  /*0660*/  IMAD.WIDE.U32 R12, R4, 0xc, R12 ;  /* 0x0000000c040c7825 */ /* 0x000fc800078e000c */
[----:B------:R-:W-:Y:S02]  /*0670*/  IMAD.WIDE.U32 R6, R5, 0xc, R6 ;  /* 0x0000000c05067825 */ /* 0x000fe400078e0006 */
[----:B------:R-:W4:Y:S04]  /*0680*/  LDG.E R13, desc[UR4][R12.64+0x4] ;  /* 0x000004040c0d7981 */ /* 0x000f28000c1e1900 */
[----:B------:R-:W2:Y:S01]  /*0690*/  LDG.E R7, desc[UR4][R6.64+0x4] ;  /* 0x0000040406077981 */ /* 0x000ea2000c1e1900 */
        /* <DEDUP_REMOVED lines=8> */
[----:B------:R-:W2:Y:S01]  /*0720*/  LDCU UR9, c[0x0][0x3b8] ;  /* 0x00007700ff0977ac */ /* 0x000ea20008000800 */
[----:B------:R-:W-:Y:S01]  /*0730*/  LEA.HI.X.SX32 R9, R9, UR7, 0x1, P2 ;  /* 0x0000000709097c11 */ /* 0x000fe200090f0eff */
[----:B------:R-:W-:-:S04]  /*0740*/  IMAD.WIDE.U32 R10, R4, 0x4, R18 ;  /* 0x00000004040a7825 */ /* 0x000fc800078e0012 */
[----:B------:R-:W-:Y:S01]  /*0750*/  IMAD.WIDE.U32 R18, R5, 0x4, R18 ;  /* 0x0000000405127825 */ /* 0x000fe200078e0012 */
[----:B------:R-:W-:Y:S01]  /*0760*/  IADD3 R14, P0, PT, R10, R15, RZ ;  /* 0x0000000f0a0e7210 */ /* 0x000fe20007f1e0ff */
[----:B------:R-:W0:Y:S02]  /*0770*/  LDG.E.CONSTANT R5, desc[UR4][R10.64+0x4] ;  /* 0x000004040a057981 */ /* 0x000e24000c1e9900 */
[----:B------:R-:W-:Y:S01]  /*0780*/  IMAD.WIDE.U32 R16, R4, 0x4, R16 ;  /* 0x0000000404107825 */ /* 0x000fe200078e0010 */
[----:B------:R-:W-:-:S03]  /*0790*/  LEA.HI.X.SX32 R15, R15, R11, 0x1, P0 ;  /* 0x0000000b0f0f7211 */ /* 0x000fc600000f0eff */
[----:B------:R-:W-:Y:S02]  /*07a0*/  IMAD.WIDE.U32 R8, R4, 0xc, R8 ;  /* 0x0000000c04087825 */ /* 0x000fe400078e0008 */
[----:B------:R-:W3:Y:S04]  /*07b0*/  LDG.E.CONSTANT R4, desc[UR4][R18.64] ;  /* 0x0000000412047981 */ /* 0x000ee8000c1e9900 */
[----:B------:R-:W4:Y:S04]  /*07c0*/  LDG.E.CONSTANT R16, desc[UR4][R16.64] ;  /* 0x0000000410107981 */ /* 0x000f28000c1e9900 */
[----:B------:R-:W2:Y:S04]  /*07d0*/  LDG.E.CONSTANT R14, desc[UR4][R14.64] ;  /* 0x000000040e0e7981 */ /* 0x000ea8000c1e9900 */
[----:B------:R1:W2:Y:S01]  /*07e0*/  LDG.E R9, desc[UR4][R8.64+0x4] ;  /* 0x0000040408097981 */ /* 0x0002a2000c1e1900 */
[----:B0-----:R-:W-:Y:S01]  /*07f0*/  FADD R5, R5, -UR8 ;  /* 0x8000000805057e21 */ /* 0x001fe20008000000 */
[----:B---3--:R-:W-:Y:S01]  /*0800*/  FADD R4, R4, -UR8 ;  /* 0x8000000804047e21 */ /* 0x008fe20008000000 */
[----:B----4-:R-:W-:-:S03]  /*0810*/  FADD R16, R16, -UR10 ;  /* 0x8000000a10107e21 */ /* 0x010fc60008000000 */
[----:B--2---:R-:W-:Y:S01]  /*0820*/  FFMA R4, R4, UR9, -R7 ;  /* 0x0000000904047c23 */ /* 0x004fe20008000807 */
[----:B-1----:R-:W-:Y:S01]  /*0830*/  FADD R8, R14, -UR10 ;  /* 0x8000000a0e087e21 */ /* 0x002fe20008000000 */
[----:B------:R-:W-:Y:S01]  /*0840*/  FFMA R5, R5, UR9, -R20 ;  /* 0x0000000905057c23 */ /* 0x000fe20008000814 */
[----:B------:R-:W-:Y:S02]  /*0850*/  FFMA R16, R16, UR11, -R9 ;  /* 0x0000000b10107c23 */ /* 0x000fe40008000809 */
[----:B------:R-:W-:Y:S01]  /*0860*/  FFMA R7, R8, UR11, -R13 ;  /* 0x0000000b08077c23 */ /* 0x000fe2000800080d */
[----:B------:R-:W-:-:S03]  /*0870*/  FADD R5, R4, R5 ;  /* 0x0000000504057221 */ /* 0x000fc60000000000 */
[----:B------:R-:W-:Y:S01]  /*0880*/  FADD R7, R16, R7 ;  /* 0x0000000710077221 */ /* 0x000fe20000000000 */
[----:B-----5:R-:W-:-:S03]  /*0890*/  FFMA R9, R5, 0.5, R0 ;  /* 0x3f00000005097823 */ /* 0x020fc60000000000 */
[----:B------:R-:W-:Y:S01]  /*08a0*/  FFMA R7, R7, 0.5, R0 ;  /* 0x3f00000007077823 */ /* 0x000fe20000000000 */
[----:B------:R-:W-:Y:S06]  /*08b0*/  BRA `(.L_x_139) ;  /* 0x0000000400a47947 */ /* 0x000fec0003800000 */
.L_x_138:
[----:B------:R-:W0:Y:S01]  /*08c0*/  LDC R19, c[0x0][0x390] ;  /* 0x0000e400ff137b82 */ /* 0x000e220000000800 */
[----:B------:R-:W1:Y:S01]  /*08d0*/  LDCU.64 UR8, c[0x0][0x388] ;  /* 0x00007100ff0877ac */ /* 0x000e620008000a00 */
[-C--:B------:R-:W-:Y:S02]  /*08e0*/  IADD3 R9, PT, PT, R12, -R5.reuse, RZ ;  /* 0x800000050c097210 */ /* 0x080fe40007ffe0ff */
[----:B------:R-:W-:Y:S01]  /*08f0*/  IADD3 R10, P0, PT, R6, R5, RZ ;  /* 0x00000005060a7210 */ /* 0x000fe20007f1e0ff */
[----:B------:R-:W2:Y:S01]  /*0900*/  LDCU UR10, c[0x0][0x3a4] ;  /* 0x00007480ff0a77ac */ /* 0x000ea20008000800 */
[C---:B------:R-:W-:Y:S02]  /*0910*/  IADD3 R16, P3, PT, R9.reuse, UR6, RZ ;  /* 0x0000000609107c10 */ /* 0x040fe4000ff7e0ff */
[----:B------:R-:W-:Y:S01]  /*0920*/  IADD3 R15, PT, PT, R4, -0x1, RZ ;  /* 0xffffffff040f7810 */ /* 0x000fe20007ffe0ff */
[----:B------:R-:W3:Y:S01]  /*0930*/  LDCU UR11, c[0x0][0x3b0] ;  /* 0x00007600ff0b77ac */ /* 0x000ee20008000800 */
[----:B------:R-:W-:-:S03]  /*0940*/  LEA.HI.X.SX32 R17, R9, UR7, 0x1, P3 ;  /* 0x0000000709117c11 */ /* 0x000fc600098f0eff */
[----:B------:R-:W-:-:S04]  /*0950*/  IMAD.WIDE.U32 R20, R15, 0xc, R16 ;  /* 0x0000000c0f147825 */ /* 0x000fc800078e0010 */
[----:B------:R-:W-:Y:S02]  /*0960*/  IMAD.WIDE.U32 R16, R4, 0xc, R16 ;  /* 0x0000000c04107825 */ /* 0x000fe400078e0010 */
[----:B------:R-:W3:Y:S02]  /*0970*/  LDG.E R20, desc[UR4][R20.64+0x4] ;  /* 0x0000040414147981 */ /* 0x000ee4000c1e1900 */
[-C--:B0-----:R-:W-:Y:S02]  /*0980*/  IMAD R14, R8, R19.reuse, RZ ;  /* 0x00000013080e7224 */ /* 0x081fe400078e02ff */
[----:B------:R-:W4:Y:S03]  /*0990*/  LDG.E R16, desc[UR4][R16.64+0x10] ;  /* 0x0000100410107981 */ /* 0x000f26000c1e1900 */
[C---:B------:R-:W-:Y:S02]  /*09a0*/  IADD3 R11, PT, PT, R14.reuse, -R19, RZ ;  /* 0x800000130e0b7210 */ /* 0x040fe40007ffe0ff */
[----:B-1----:R-:W-:-:S02]  /*09b0*/  IADD3 R8, P1, PT, R14, UR8, RZ ;  /* 0x000000080e087c10 */ /* 0x002fc4000ff3e0ff */
[C---:B------:R-:W-:Y:S01]  /*09c0*/  IADD3 R12, P2, PT, R11.reuse, UR8, RZ ;  /* 0x000000080b0c7c10 */ /* 0x040fe2000ff5e0ff */
[----:B------:R-:W0:Y:S01]  /*09d0*/  LDCU UR8, c[0x0][0x3ac] ;  /* 0x00007580ff0877ac */ /* 0x000e220008000800 */
[----:B------:R-:W-:Y:S02]  /*09e0*/  LEA.HI.X.SX32 R9, R14, UR9, 0x1, P1 ;  /* 0x000000090e097c11 */ /* 0x000fe400088f0eff */
[----:B------:R-:W-:Y:S02]  /*09f0*/  IADD3 R6, P1, PT, R8, R19, RZ ;  /* 0x0000001308067210 */ /* 0x000fe40007f3e0ff */
[----:B------:R-:W-:Y:S01]  /*0a00*/  LEA.HI.X.SX32 R13, R11, UR9, 0x1, P2 ;  /* 0x000000090b0d7c11 */ /* 0x000fe200090f0eff */
[----:B------:R-:W1:Y:S01]  /*0a10*/  LDCU UR9, c[0x0][0x3b8] ;  /* 0x00007700ff0977ac */ /* 0x000e620008000800 */
[----:B------:R-:W-:Y:S02]  /*0a20*/  LEA.HI.X.SX32 R11, R5, R7, 0x1, P0 ;  /* 0x00000007050b7211 */ /* 0x000fe400000f0eff */
[----:B------:R-:W-:Y:S01]  /*0a30*/  LEA.HI.X.SX32 R7, R19, R9, 0x1, P1 ;  /* 0x0000000913077211 */ /* 0x000fe200008f0eff */
[----:B------:R-:W-:-:S04]  /*0a40*/  IMAD.WIDE.U32 R22, R15, 0x4, R12 ;  /* 0x000000040f167825 */ /* 0x000fc800078e000c */
[C---:B------:R-:W-:Y:S01]  /*0a50*/  IMAD.WIDE.U32 R24, R4.reuse, 0x4, R12 ;  /* 0x0000000404187825 */ /* 0x040fe200078e000c */
[----:B------:R-:W2:Y:S03]  /*0a60*/  LDG.E.CONSTANT R5, desc[UR4][R22.64] ;  /* 0x0000000416057981 */ /* 0x000ea6000c1e9900 */
[C---:B------:R-:W-:Y:S01]  /*0a70*/  IMAD.WIDE.U32 R18, R4.reuse, 0x4, R6 ;  /* 0x0000000404127825 */ /* 0x040fe200078e0006 */
[----:B------:R-:W3:Y:S03]  /*0a80*/  LDG.E.CONSTANT R14, desc[UR4][R24.64+0x4] ;  /* 0x00000404180e7981 */ /* 0x000ee6000c1e9900 */
[----:B------:R-:W-:Y:S02]  /*0a90*/  IMAD.WIDE.U32 R12, R4, 0xc, R10 ;  /* 0x0000000c040c7825 */ /* 0x000fe400078e000a */
[----:B------:R-:W4:Y:S02]  /*0aa0*/  LDG.E.CONSTANT R18, desc[UR4][R18.64+0x4] ;  /* 0x0000040412127981 */ /* 0x000f24000c1e9900 */
[----:B------:R-:W-:-:S02]  /*0ab0*/  IMAD.WIDE.U32 R6, R15, 0x4, R6 ;  /* 0x000000040f067825 */ /* 0x000fc400078e0006 */
[----:B------:R-:W4:Y:S02]  /*0ac0*/  LDG.E R13, desc[UR4][R12.64+0x10] ;  /* 0x000010040c0d7981 */ /* 0x000f24000c1e1900 */
[----:B------:R-:W-:Y:S02]  /*0ad0*/  IMAD.WIDE.U32 R10, R15, 0xc, R10 ;  /* 0x0000000c0f0a7825 */ /* 0x000fe400078e000a */
[----:B------:R-:W4:Y:S02]  /*0ae0*/  LDG.E.CONSTANT R6, desc[UR4][R6.64] ;  /* 0x0000000406067981 */ /* 0x000f24000c1e9900 */
[----:B------:R-:W-:Y:S02]  /*0af0*/  IMAD.WIDE.U32 R8, R4, 0x4, R8 ;  /* 0x0000000404087825 */ /* 0x000fe400078e0008 */
[----:B------:R-:W4:Y:S04]  /*0b00*/  LDG.E R11, desc[UR4][R10.64+0x4] ;  /* 0x000004040a0b7981 */ /* 0x000f28000c1e1900 */
[----:B------:R-:W0:Y:S01]  /*0b10*/  LDG.E.CONSTANT R8, desc[UR4][R8.64] ;  /* 0x0000000408087981 */ /* 0x000e22000c1e9900 */
[----:B--2---:R-:W-:Y:S01]  /*0b20*/  FADD R5, R5, -UR10 ;  /* 0x8000000a05057e21 */ /* 0x004fe20008000000 */
[----:B---3--:R-:W-:-:S03]  /*0b30*/  FADD R15, R14, -UR10 ;  /* 0x8000000a0e0f7e21 */ /* 0x008fc60008000000 */
[----:B------:R-:W-:Y:S01]  /*0b40*/  FFMA R5, R5, UR11, -R20 ;  /* 0x0000000b05057c23 */ /* 0x000fe20008000814 */
[----:B----4-:R-:W-:Y:S01]  /*0b50*/  FFMA R16, R15, UR11, -R16 ;  /* 0x0000000b0f107c23 */ /* 0x010fe20008000810 */
[----:B------:R-:W-:-:S03]  /*0b60*/  FADD R18, R18, -UR10 ;  /* 0x8000000a12127e21 */ /* 0x000fc60008000000 */
[----:B------:R-:W-:Y:S01]  /*0b70*/  FADD R5, R5, R16 ;  /* 0x0000001005057221 */ /* 0x000fe20000000000 */
[----:B------:R-:W-:Y:S01]  /*0b80*/  FFMA R18, R18, UR11, -R13 ;  /* 0x0000000b12127c23 */ /* 0x000fe2000800080d */
[----:B------:R-:W-:-:S03]  /*0b90*/  FADD R6, R6, -UR10 ;  /* 0x8000000a06067e21 */ /* 0x000fc60008000000 */
[----:B------:R-:W-:Y:S01]  /*0ba0*/  FADD R5, R5, R18 ;  /* 0x0000001205057221 */ /* 0x000fe20000000000 */
[----:B------:R-:W-:Y:S01]  /*0bb0*/  FFMA R6, R6, UR11, -R11 ;  /* 0x0000000b06067c23 */ /* 0x000fe2000800080b */
[----:B0-----:R-:W-:-:S03]  /*0bc0*/  FADD R8, R8, -UR8 ;  /* 0x8000000808087e21 */ /* 0x001fc60008000000 */
[----:B------:R-:W-:Y:S01]  /*0bd0*/  FADD R5, R5, R6 ;  /* 0x0000000605057221 */ /* 0x000fe20000000000 */
[----:B-1----:R-:W-:-:S03]  /*0be0*/  FMUL R9, R8, UR9 ;  /* 0x0000000908097c20 */ /* 0x002fc60008400000 */
[----:B-----5:R-:W-:Y:S01]  /*0bf0*/  FFMA R7, R5, 0.25, R0 ;  /* 0x3e80000005077823 */ /* 0x020fe20000000000 */
[----:B------:R-:W-:Y:S06]  /*0c00*/  BRA `(.L_x_139) ;  /* 0x0000000000d07947 */ /* 0x000fec0003800000 */
.L_x_137:
[----:B------:R-:W0:Y:S01]  /*0c10*/  LDC R11, c[0x0][0x390] ;  /* 0x0000e400ff0b7b82 */ /* 0x000e220000000800 */
[----:B------:R-:W1:Y:S01]  /*0c20*/  LDCU.64 UR8, c[0x0][0x388] ;  /* 0x00007100ff0877ac */ /* 0x000e620008000a00 */
[-C--:B------:R-:W-:Y:S02]  /*0c30*/  IADD3 R12, PT, PT, R12, -R5.reuse, RZ ;  /* 0x800000050c0c7210 */ /* 0x080fe40007ffe0ff */
[----:B------:R-:W-:Y:S01]  /*0c40*/  IADD3 R13, PT, PT, R4, -0x1, RZ ;  /* 0xffffffff040d7810 */ /* 0x000fe20007ffe0ff */
[----:B------:R-:W2:Y:S01]  /*0c50*/  LDCU UR10, c[0x0][0x3ac] ;  /* 0x00007580ff0a77ac */ /* 0x000ea20008000800 */
[----:B------:R-:W-:Y:S02]  /*0c60*/  IADD3 R16, P3, PT, R12, UR6, RZ ;  /* 0x000000060c107c10 */ /* 0x000fe4000ff7e0ff */
[----:B------:R-:W-:Y:S01]  /*0c70*/  IADD3 R6, P0, PT, R6, R5, RZ ;  /* 0x0000000506067210 */ /* 0x000fe20007f1e0ff */
[----:B------:R-:W3:Y:S01]  /*0c80*/  LDCU UR11, c[0x0][0x3b8] ;  /* 0x00007700ff0b77ac */ /* 0x000ee20008000800 */
[----:B------:R-:W-:-:S02]  /*0c90*/  LEA.HI.X.SX32 R17, R12, UR7, 0x1, P3 ;  /* 0x000000070c117c11 */ /* 0x000fc400098f0eff */
[----:B------:R-:W-:Y:S01]  /*0ca0*/  LEA.HI.X.SX32 R7, R5, R7, 0x1, P0 ;  /* 0x0000000705077211 */ /* 0x000fe200000f0eff */
        /* <DEDUP_REMOVED lines=41> */
[----:B-----5:R-:W-:-:S07]  /*0f40*/  FFMA R9, R5, 0.25, R0 ;  /* 0x3e80000005097823 */ /* 0x020fce0000000000 */
.L_x_139:
[----:B------:R-:W-:Y:S05]  /*0f50*/  BSYNC.RECONVERGENT B0 ;  /* 0x0000000000007941 */ /* 0x000fea0003800200 */
.L_x_136:
[----:B------:R-:W-:Y:S04]  /*0f60*/  STG.E desc[UR4][R2.64], R7 ;  /* 0x0000000702007986 */ /* 0x000fe8000c101904 */
[----:B------:R-:W-:Y:S01]  /*0f70*/  STG.E desc[UR4][R2.64+0x8], R9 ;  /* 0x0000080902007986 */ /* 0x000fe2000c101904 */
[----:B------:R-:W-:Y:S05]  /*0f80*/  EXIT ;  /* 0x000000000000794d */ /* 0x000fea0003800000 */
.L_x_141:
        /* <DEDUP_REMOVED lines=15> */
.L_x_178:


//--------------------- .text.deBayerGreenKernel  --------------------------
	.section	.text.deBayerGreenKernel,"ax",@progbits
	.align	128
        .global         deBayerGreenKernel
        .type           deBayerGreenKernel,@function
        .size           deBayerGreenKernel,(.L_x_173 - deBayerGreenKernel)
        .other          deBayerGreenKernel,@"STO_CUDA_ENTRY STV_DEFAULT"
deBayerGreenKernel:
.text.deBayerGreenKernel:
        /* <DEDUP_REMOVED lines=19> */
[----:B------:R-:W-:Y:S01]  /*0130*/  SHF.L.U32 R0, R2, 0x3, RZ ;  /* 0x0000000302007819 */ /* 0x000fe200000006ff */
[----:B------:R-:W0:Y:S01]  /*0140*/  LDCU.64 UR4, c[0x0][0x358] ;  /* 0x00006b00ff0477ac */ /* 0x000e220008000a00 */
[----:B------:R-:W-:Y:S01]  /*0150*/  SHF.L.U32 R3, R4, 0x2, RZ ;  /* 0x0000000204037819 */ /* 0x000fe200000006ff */
[----:B------:R-:W-:Y:S01]  /*0160*/  BSSY.RECONVERGENT B0, `(.L_x_142) ;  /* 0x00000cd000007945 */ /* 0x000fe20003800200 */
[----:B------:R-:W-:Y:S02]  /*0170*/  LOP3.LUT R5, R0, 0x8, RZ, 0xc0, !PT ;  /* 0x0000000800057812 */ /* 0x000fe400078ec0ff */
[----:B------:R-:W-:-:S04]  /*0180*/  LOP3.LUT R0, R3, 0x4, RZ, 0xc0, !PT ;  /* 0x0000000403007812 */ /* 0x000fc800078ec0ff */
[----:B------:R-:W-:-:S06]  /*0190*/  IADD3 R0, PT, PT, R0, 0x48, R5 ;  /* 0x0000004800007810 */ /* 0x000fcc0007ffe005 */
[----:B------:R-:W1:Y:S02]  /*01a0*/  LDC R0, c[0x3][R0] ;  /* 0x00c0000000007b82 */ /* 0x000e640000000800 */
[----:B-1----:R-:W-:-:S13]  /*01b0*/  ISETP.NE.AND P0, PT, R0, RZ, PT ;  /* 0x000000ff0000720c */ /* 0x002fda0003f05270 */
[----:B0-----:R-:W-:Y:S05]  /*01c0*/  @!P0 BRA `(.L_x_143) ;  /* 0x0000000400b08947 */ /* 0x001fea0003800000 */
[----:B------:R-:W-:-:S13]  /*01d0*/  ISETP.NE.AND P0, PT, R0, 0x2, PT ;  /* 0x000000020000780c */ /* 0x000fda0003f05270 */
[----:B------:R-:W-:Y:S05]  /*01e0*/  @!P0 BRA `(.L_x_144) ;  /* 0x00000000003c8947 */ /* 0x000fea0003800000 */
[----:B------:R-:W-:Y:S01]  /*01f0*/  ISETP.NE.AND P0, PT, R0, 0x1, PT ;  /* 0x000000010000780c */ /* 0x000fe20003f05270 */
[----:B------:R-:W-:-:S12]  /*0200*/  HFMA2 R9, -RZ, RZ, 0, 0 ;  /* 0x00000000ff097431 */ /* 0x000fd800000001ff */
[----:B------:R-:W-:Y:S05]  /*0210*/  @P0 BRA `(.L_x_145) ;  /* 0x0000000c00040947 */ /* 0x000fea0003800000 */
[----:B------:R-:W0:Y:S01]  /*0220*/  LDCU UR6, c[0x0][0x390] ;  /* 0x00007200ff0677ac */ /* 0x000e220008000800 */
[----:B------:R-:W1:Y:S01]  /*0230*/  LDCU.64 UR8, c[0x0][0x388] ;  /* 0x00007100ff0877ac */ /* 0x000e620008000a00 */
[----:B------:R-:W2:Y:S01]  /*0240*/  LDCU UR7, c[0x0][0x3b4] ;  /* 0x00007680ff0777ac */ /* 0x000ea20008000800 */
[----:B0-----:R-:W-:Y:S01]  /*0250*/  IMAD R0, R2, UR6, RZ ;  /* 0x0000000602007c24 */ /* 0x001fe2000f8e02ff */
[----:B------:R-:W0:Y:S04]  /*0260*/  LDCU UR6, c[0x0][0x3a8] ;  /* 0x00007500ff0677ac */ /* 0x000e280008000800 */
[----:B-1----:R-:W-:-:S04]  /*0270*/  IADD3 R6, P0, PT, R0, UR8, RZ ;  /* 0x0000000800067c10 */ /* 0x002fc8000ff1e0ff */
[----:B------:R-:W-:-:S03]  /*0280*/  LEA.HI.X.SX32 R7, R0, UR9, 0x1, P0 ;  /* 0x0000000900077c11 */ /* 0x000fc600080f0eff */
[----:B------:R-:W-:-:S06]  /*0290*/  IMAD.WIDE.U32 R6, R4, 0x4, R6 ;  /* 0x0000000404067825 */ /* 0x000fcc00078e0006 */
[----:B------:R-:W0:Y:S02]  /*02a0*/  LDG.E.CONSTANT R6, desc[UR4][R6.64] ;  /* 0x0000000406067981 */ /* 0x000e24000c1e9900 */
[----:B0-----:R-:W-:-:S04]  /*02b0*/  FADD R9, R6, -UR6 ;  /* 0x8000000606097e21 */ /* 0x001fc80008000000 */
[----:B--2---:R-:W-:Y:S01]  /*02c0*/  FMUL R9, R9, UR7 ;  /* 0x0000000709097c20 */ /* 0x004fe20008400000 */
[----:B------:R-:W-:Y:S06]  /*02d0*/  BRA `(.L_x_145) ;  /* 0x0000000800d47947 */ /* 0x000fec0003800000 */
.L_x_144:
[----:B------:R-:W0:Y:S01]  /*02e0*/  LDCU UR7, c[0x0][0x390] ;  /* 0x00007200ff0777ac */ /* 0x000e220008000800 */
[----:B------:R-:W-:Y:S02]  /*02f0*/  IADD3 R0, PT, PT, R2, -0x2, RZ ;  /* 0xfffffffe02007810 */ /* 0x000fe40007ffe0ff */
[----:B------:R-:W-:Y:S01]  /*0300*/  IADD3 R13, PT, PT, R4, -0x2, RZ ;  /* 0xfffffffe040d7810 */ /* 0x000fe20007ffe0ff */
[----:B------:R-:W1:Y:S01]  /*0310*/  LDCU.64 UR8, c[0x0][0x388] ;  /* 0x00007100ff0877ac */ /* 0x000e620008000a00 */
[----:B0-----:R-:W-:Y:S01]  /*0320*/  IMAD R3, R2, UR7, RZ ;  /* 0x0000000702037c24 */ /* 0x001fe2000f8e02ff */
[----:B------:R-:W-:Y:S02]  /*0330*/  USHF.R.S32.HI UR6, URZ, 0x1f, UR7 ;  /* 0x0000001fff067899 */ /* 0x000fe40008011407 */
[----:B------:R-:W-:Y:S02]  /*0340*/  IMAD R0, R0, UR7, RZ ;  /* 0x0000000700007c24 */ /* 0x000fe4000f8e02ff */
[----:B-1----:R-:W-:-:S03]  /*0350*/  IADD3 R14, P1, PT, R3, UR8, RZ ;  /* 0x00000008030e7c10 */ /* 0x002fc6000ff3e0ff */
[C---:B------:R-:W-:Y:S02]  /*0360*/  IADD3 R8, P0, PT, R0.reuse, UR8, RZ ;  /* 0x0000000800087c10 */ /* 0x040fe4000ff1e0ff */
[----:B------:R-:W-:Y:S02]  /*0370*/  LEA.HI.X.SX32 R15, R3, UR9, 0x1, P1 ;  /* 0x00000009030f7c11 */ /* 0x000fe400088f0eff */
[----:B------:R-:W-:Y:S01]  /*0380*/  LEA.HI.X.SX32 R9, R0, UR9, 0x1, P0 ;  /* 0x0000000900097c11 */ /* 0x000fe200080f0eff */
[----:B------:R-:W0:Y:S01]  /*0390*/  LDCU.64 UR8, c[0x0][0x3a8] ;  /* 0x00007500ff0877ac */ /* 0x000e220008000a00 */
[C---:B------:R-:W-:Y:S01]  /*03a0*/  IADD3 R3, PT, PT, R4.reuse, -0x1, RZ ;  /* 0xffffffff04037810 */ /* 0x040fe20007ffe0ff */
[----:B------:R-:W-:-:S04]  /*03b0*/  IMAD.WIDE.U32 R6, R4, 0x4, R14 ;  /* 0x0000000404067825 */ /* 0x000fc800078e000e */
[----:B------:R-:W-:Y:S01]  /*03c0*/  IMAD.WIDE.U32 R8, R4, 0x4, R8 ;  /* 0x0000000404087825 */ /* 0x000fe200078e0008 */
[----:B------:R-:W-:Y:S01]  /*03d0*/  IADD3 R10, P1, PT, R6, UR7, RZ ;  /* 0x00000007060a7c10 */ /* 0x000fe2000ff3e0ff */
[----:B------:R-:W0:Y:S02]  /*03e0*/  LDG.E.CONSTANT R22, desc[UR4][R6.64] ;  /* 0x0000000406167981 */ /* 0x000e24000c1e9900 */
[--C-:B------:R-:W-:Y:S01]  /*03f0*/  IMAD.WIDE.U32 R12, R13, 0x4, R14.reuse ;  /* 0x000000040d0c7825 */ /* 0x100fe200078e000e */
[----:B------:R-:W-:Y:S01]  /*0400*/  IADD3 R16, P0, PT, R8, UR7, RZ ;  /* 0x0000000708107c10 */ /* 0x000fe2000ff1e0ff */
[----:B------:R-:W2:Y:S01]  /*0410*/  LDG.E.CONSTANT R5, desc[UR4][R6.64+0x4] ;  /* 0x0000040406057981 */ /* 0x000ea2000c1e9900 */
[----:B------:R-:W-:Y:S01]  /*0420*/  IADD3.X R11, PT, PT, R7, UR6, RZ, P1, !PT ;  /* 0x00000006070b7c10 */ /* 0x000fe20008ffe4ff */
[----:B------:R-:W-:Y:S01]  /*0430*/  IMAD.WIDE.U32 R14, R3, 0x4, R14 ;  /* 0x00000004030e7825 */ /* 0x000fe200078e000e */
[----:B------:R-:W-:Y:S01]  /*0440*/  IADD3.X R17, PT, PT, R9, UR6, RZ, P0, !PT ;  /* 0x0000000609117c10 */ /* 0x000fe200087fe4ff */
[----:B------:R1:W3:Y:S04]  /*0450*/  LDG.E.CONSTANT R13, desc[UR4][R12.64] ;  /* 0x000000040c0d7981 */ /* 0x0002e8000c1e9900 */
[----:B------:R-:W4:Y:S04]  /*0460*/  LDG.E.CONSTANT R16, desc[UR4][R16.64] ;  /* 0x0000000410107981 */ /* 0x000f28000c1e9900 */
[----:B------:R-:W5:Y:S01]  /*0470*/  LDG.E.CONSTANT R21, desc[UR4][R10.64] ;  /* 0x000000040a157981 */ /* 0x000f62000c1e9900 */
[----:B------:R-:W-:Y:S01]  /*0480*/  IADD3 R18, P0, PT, R10, UR7, RZ ;  /* 0x000000070a127c10 */ /* 0x000fe2000ff1e0ff */
[----:B------:R-:W5:Y:S02]  /*0490*/  LDCU UR7, c[0x0][0x3b4] ;  /* 0x00007680ff0777ac */ /* 0x000f640008000800 */
[----:B------:R-:W5:Y:S01]  /*04a0*/  LDG.E.CONSTANT R14, desc[UR4][R14.64] ;  /* 0x000000040e0e7981 */ /* 0x000f62000c1e9900 */
[----:B------:R-:W-:Y:S01]  /*04b0*/  IADD3.X R19, PT, PT, R11, UR6, RZ, P0, !PT ;  /* 0x000000060b137c10 */ /* 0x000fe200087fe4ff */
[----:B------:R-:W1:Y:S02]  /*04c0*/  LDCU UR6, c[0x0][0x3b8] ;  /* 0x00007700ff0677ac */ /* 0x000e640008000800 */
[----:B------:R-:W5:Y:S04]  /*04d0*/  LDG.E.CONSTANT R8, desc[UR4][R8.64] ;  /* 0x0000000408087981 */ /* 0x000f68000c1e9900 */
[----:B------:R2:W5:Y:S04]  /*04e0*/  LDG.E.CONSTANT R20, desc[UR4][R6.64+0x8] ;  /* 0x0000080406147981 */ /* 0x000568000c1e9900 */
[----:B------:R-:W5:Y:S01]  /*04f0*/  LDG.E.CONSTANT R0, desc[UR4][R18.64] ;  /* 0x0000000412007981 */ /* 0x000f62000c1e9900 */
[----:B------:R-:W-:Y:S01]  /*0500*/  BSSY.RECONVERGENT B1, `(.L_x_146) ;  /* 0x0000034000017945 */ /* 0x000fe20003800200 */
[----:B0-----:R-:W-:-:S04]  /*0510*/  FADD R3, R22, -UR9 ;  /* 0x8000000916037e21 */ /* 0x001fc80008000000 */
[----:B-1----:R-:W-:Y:S01]  /*0520*/  FMUL R12, R3, UR6 ;  /* 0x00000006030c7c20 */ /* 0x002fe20008400000 */
[----:B--2---:R-:W-:Y:S01]  /*0530*/  FADD R7, R5, -UR8 ;  /* 0x8000000805077e21 */ /* 0x004fe20008000000 */
[----:B---3--:R-:W-:Y:S01]  /*0540*/  FADD R13, R13, -UR9 ;  /* 0x800000090d0d7e21 */ /* 0x008fe20008000000 */
[----:B----4-:R-:W-:Y:S01]  /*0550*/  FADD R9, R16, -UR8 ;  /* 0x8000000810097e21 */ /* 0x010fe20008000000 */
[----:B-----5:R-:W-:-:S03]  /*0560*/  FADD R6, R21, -UR8 ;  /* 0x8000000815067e21 */ /* 0x020fc60008000000 */
[----:B------:R-:W-:Y:S01]  /*0570*/  FMUL R9, R9, UR7 ;  /* 0x0000000709097c20 */ /* 0x000fe20008400000 */
[----:B------:R-:W-:Y:S01]  /*0580*/  FADD R14, R14, -UR8 ;  /* 0x800000080e0e7e21 */ /* 0x000fe20008000000 */
[----:B------:R-:W-:Y:S01]  /*0590*/  FMUL R6, R6, UR7 ;  /* 0x0000000706067c20 */ /* 0x000fe20008400000 */
[----:B------:R-:W-:Y:S01]  /*05a0*/  FMUL R10, R13, UR6 ;  /* 0x000000060d0a7c20 */ /* 0x000fe20008400000 */
[----:B------:R-:W-:Y:S01]  /*05b0*/  FFMA R3, R3, UR6, R12 ;  /* 0x0000000603037c23 */ /* 0x000fe2000800000c */
[----:B------:R-:W-:Y:S01]  /*05c0*/  FADD R8, R8, -UR9 ;  /* 0x8000000908087e21 */ /* 0x000fe20008000000 */
[----:B------:R-:W-:Y:S01]  /*05d0*/  FMUL R15, R14, UR7 ;  /* 0x000000070e0f7c20 */ /* 0x000fe20008400000 */
[----:B------:R-:W-:Y:S01]  /*05e0*/  FMUL R7, R7, UR7 ;  /* 0x0000000707077c20 */ /* 0x000fe20008400000 */
[----:B------:R-:W-:Y:S01]  /*05f0*/  FADD R13, -R9, R6 ;  /* 0x00000006090d7221 */ /* 0x000fe20000000100 */
[----:B------:R-:W-:Y:S01]  /*0600*/  FADD R5, R20, -UR9 ;  /* 0x8000000914057e21 */ /* 0x000fe20008000000 */
[----:B------:R-:W-:Y:S01]  /*0610*/  FMUL R12, R8, UR6 ;  /* 0x00000006080c7c20 */ /* 0x000fe20008400000 */
[----:B------:R-:W-:Y:S01]  /*0620*/  FADD R11, -R15, R7 ;  /* 0x000000070f0b7221 */ /* 0x000fe20000000100 */
[--C-:B------:R-:W-:Y:S01]  /*0630*/  FADD R16, -R10, R3.reuse ;  /* 0x000000030a107221 */ /* 0x100fe20000000100 */
[----:B------:R-:W-:Y:S01]  /*0640*/  FMUL R14, |R13|, 0.5 ;  /* 0x3f0000000d0e7820 */ /* 0x000fe20000400200 */
[----:B------:R-:W-:Y:S01]  /*0650*/  FADD R8, R0, -UR9 ;  /* 0x8000000900087e21 */ /* 0x000fe20008000000 */
[----:B------:R-:W-:Y:S01]  /*0660*/  FADD R13, -R12, R3 ;  /* 0x000000030c0d7221 */ /* 0x000fe20000000100 */
[----:B------:R-:W-:Y:S01]  /*0670*/  FFMA R16, -R5, UR6, R16 ;  /* 0x0000000605107c23 */ /* 0x000fe20008000110 */
[----:B------:R-:W-:-:S02]  /*0680*/  FFMA R11, |R11|, 0.5, R14 ;  /* 0x3f0000000b0b7823 */ /* 0x000fc4000000020e */
[----:B------:R-:W-:Y:S02]  /*0690*/  FFMA R13, -R8, UR6, R13 ;  /* 0x00000006080d7c23 */ /* 0x000fe4000800010d */
[----:B------:R-:W-:-:S04]  /*06a0*/  FFMA R16, |R16|, 0.25, R11 ;  /* 0x3e80000010107823 */ /* 0x000fc8000000020b */
[----:B------:R-:W-:-:S04]  /*06b0*/  FFMA R11, |R13|, 0.25, R16 ;  /* 0x3e8000000d0b7823 */ /* 0x000fc80000000210 */
[----:B------:R-:W-:-:S04]  /*06c0*/  FADD R11, R11, 9.9999997171806853657e-10 ;  /* 0x3089705f0b0b7421 */ /* 0x000fc80000000000 */
[----:B------:R-:W0:Y:S01]  /*06d0*/  MUFU.RCP R16, R11 ;  /* 0x0000000b00107308 */ /* 0x000e220000001000 */
[----:B------:R-:W-:Y:S01]  /*06e0*/  FFMA R0, |R13|, 0.25, R14 ;  /* 0x3e8000000d007823 */ /* 0x000fe2000000020e */
[----:B------:R-:W-:Y:S01]  /*06f0*/  FFMA R10, R15, 4, -R10 ;  /* 0x408000000f0a7823 */ /* 0x000fe2000000080a */
[----:B------:R-:W-:-:S05]  /*0700*/  FFMA R12, R9, 4, -R12 ;  /* 0x40800000090c7823 */ /* 0x000fca000000080c */
[----:B------:R-:W1:Y:S01]  /*0710*/  FCHK P0, R0, R11 ;  /* 0x0000000b00007302 */ /* 0x000e620000000000 */
[C---:B------:R-:W-:Y:S01]  /*0720*/  FADD R10, R3.reuse, R10 ;  /* 0x0000000a030a7221 */ /* 0x040fe20000000000 */
[----:B------:R-:W-:Y:S01]  /*0730*/  FADD R3, R3, R12 ;  /* 0x0000000c03037221 */ /* 0x000fe20000000000 */
[----:B0-----:R-:W-:-:S04]  /*0740*/  FFMA R15, -R11, R16, 1 ;  /* 0x3f8000000b0f7423 */ /* 0x001fc80000000110 */
[----:B------:R-:W-:Y:S01]  /*0750*/  FFMA R15, R16, R15, R16 ;  /* 0x0000000f100f7223 */ /* 0x000fe20000000010 */
[----:B------:R-:W-:Y:S01]  /*0760*/  FFMA R10, R7, 4, R10 ;  /* 0x40800000070a7823 */ /* 0x000fe2000000000a */
[----:B------:R-:W-:Y:S02]  /*0770*/  FFMA R3, R6, 4, R3 ;  /* 0x4080000006037823 */ /* 0x000fe40000000003 */
[----:B------:R-:W-:Y:S01]  /*0780*/  FFMA R12, R0, R15, RZ ;  /* 0x0000000f000c7223 */ /* 0x000fe200000000ff */
[----:B------:R-:W-:Y:S01]  /*0790*/  FFMA R5, -R5, UR6, R10 ;  /* 0x0000000605057c23 */ /* 0x000fe2000800010a */
[----:B------:R-:W-:Y:S02]  /*07a0*/  FFMA R3, -R8, UR6, R3 ;  /* 0x0000000608037c23 */ /* 0x000fe40008000103 */
[----:B------:R-:W-:Y:S01]  /*07b0*/  FFMA R6, -R11, R12, R0 ;  /* 0x0000000c0b067223 */ /* 0x000fe20000000100 */
[----:B------:R-:W-:-:S03]  /*07c0*/  FMUL R5, R5, 0.125 ;  /* 0x3e00000005057820 */ /* 0x000fc60000400000 */
[----:B------:R-:W-:Y:S01]  /*07d0*/  FFMA R12, R15, R6, R12 ;  /* 0x000000060f0c7223 */ /* 0x000fe2000000000c */
[----:B------:R-:W-:Y:S01]  /*07e0*/  FMUL R6, R3, 0.125 ;  /* 0x3e00000003067820 */ /* 0x000fe20000400000 */
[----:B-1----:R-:W-:Y:S06]  /*07f0*/  @!P0 BRA `(.L_x_147) ;  /* 0x0000000000108947 */ /* 0x002fec0003800000 */
[----:B------:R-:W-:Y:S02]  /*0800*/  MOV R3, R11 ;  /* 0x0000000b00037202 */ /* 0x000fe40000000f00 */
[----:B------:R-:W-:-:S07]  /*0810*/  MOV R8, 0x830 ;  /* 0x0000083000087802 */ /* 0x000fce0000000f00 */
[----:B------:R-:W-:Y:S05]  /*0820*/  CALL.REL.NOINC `($__internal_6_$__cuda_sm3x_div_rn_noftz_f32_slowpath) ;  /* 0x0000000400a47944 */ /* 0x000fea0003c00000 */
[----:B------:R-:W-:-:S07]  /*0830*/  MOV R12, R0 ;  /* 0x00000000000c7202 */ /* 0x000fce0000000f00 */
.L_x_147:
[----:B------:R-:W-:Y:S05]  /*0840*/  BSYNC.RECONVERGENT B1 ;  /* 0x0000000000017941 */ /* 0x000fea0003800200 */
.L_x_146:
[----:B------:R-:W-:-:S04]  /*0850*/  FADD R3, -R12, 1 ;  /* 0x3f8000000c037421 */ /* 0x000fc80000000100 */
[----:B------:R-:W-:-:S04]  /*0860*/  FMUL R6, R6, R3 ;  /* 0x0000000306067220 */ /* 0x000fc80000400000 */
[----:B------:R-:W-:Y:S01]  /*0870*/  FFMA R9, R5, R12, R6 ;  /* 0x0000000c05097223 */ /* 0x000fe20000000006 */
[----:B------:R-:W-:Y:S06]  /*0880*/  BRA `(.L_x_145) ;  /* 0x0000000400687947 */ /* 0x000fec0003800000 */
.L_x_143:
[----:B------:R-:W0:Y:S01]  /*0890*/  LDCU UR6, c[0x0][0x390] ;  /* 0x00007200ff0677ac */ /* 0x000e220008000800 */
[----:B------:R-:W-:Y:S02]  /*08a0*/  IADD3 R0, PT, PT, R2, -0x2, RZ ;  /* 0xfffffffe02007810 */ /* 0x000fe40007ffe0ff */
[C---:B------:R-:W-:Y:S01]  /*08b0*/  IADD3 R13, PT, PT, R4.reuse, -0x2, RZ ;  /* 0xfffffffe040d7810 */ /* 0x040fe20007ffe0ff */
[----:B------:R-:W1:Y:S01]  /*08c0*/  LDCU.64 UR8, c[0x0][0x388] ;  /* 0x00007100ff0877ac */ /* 0x000e620008000a00 */
[----:B------:R-:W-:Y:S01]  /*08d0*/  IADD3 R15, PT, PT, R4, -0x1, RZ ;  /* 0xffffffff040f7810 */ /* 0x000fe20007ffe0ff */
        /* <DEDUP_REMOVED lines=8> */
[----:B------:R-:W-:-:S04]  /*0960*/  IMAD.WIDE.U32 R6, R4, 0x4, R8 ;  /* 0x0000000404067825 */ /* 0x000fc800078e0008 */
[----:B------:R-:W-:Y:S01]  /*0970*/  IMAD.WIDE.U32 R10, R4, 0x4, R10 ;  /* 0x00000004040a7825 */ /* 0x000fe200078e000a */
[----:B------:R-:W2:Y:S03]  /*0980*/  LDG.E.CONSTANT R3, desc[UR4][R6.64] ;  /* 0x0000000406037981 */ /* 0x000ea6000c1e9900 */
[--C-:B------:R-:W-:Y:S01]  /*0990*/  IMAD.WIDE.U32 R12, R13, 0x4, R8.reuse ;  /* 0x000000040d0c7825 */ /* 0x100fe200078e0008 */
[----:B------:R-:W-:Y:S01]  /*09a0*/  IADD3 R16, P0, PT, R10, UR6, RZ ;  /* 0x000000060a107c10 */ /* 0x000fe2000ff1e0ff */
[----:B------:R-:W3:Y:S02]  /*09b0*/  LDG.E.CONSTANT R5, desc[UR4][R6.64+0x4] ;  /* 0x0000040406057981 */ /* 0x000ee4000c1e9900 */
[----:B------:R-:W-:Y:S01]  /*09c0*/  IMAD.WIDE.U32 R14, R15, 0x4, R8 ;  /* 0x000000040f0e7825 */ /* 0x000fe200078e0008 */
[----:B------:R-:W-:Y:S01]  /*09d0*/  IADD3 R8, P1, PT, R6, UR6, RZ ;  /* 0x0000000606087c10 */ /* 0x000fe2000ff3e0ff */
[----:B------:R-:W4:Y:S01]  /*09e0*/  LDG.E.CONSTANT R13, desc[UR4][R12.64] ;  /* 0x000000040c0d7981 */ /* 0x000f22000c1e9900 */
[----:B------:R-:W-:-:S02]  /*09f0*/  IADD3.X R17, PT, PT, R11, UR7, RZ, P0, !PT ;  /* 0x000000070b117c10 */ /* 0x000fc400087fe4ff */
[----:B------:R-:W-:Y:S01]  /*0a00*/  IADD3.X R9, PT, PT, R7, UR7, RZ, P1, !PT ;  /* 0x0000000707097c10 */ /* 0x000fe20008ffe4ff */
[----:B------:R-:W5:Y:S04]  /*0a10*/  LDG.E.CONSTANT R10, desc[UR4][R10.64] ;  /* 0x000000040a0a7981 */ /* 0x000f68000c1e9900 */
[----:B------:R-:W5:Y:S04]  /*0a20*/  LDG.E.CONSTANT R16, desc[UR4][R16.64] ;  /* 0x0000000410107981 */ /* 0x000f68000c1e9900 */
[----:B------:R3:W5:Y:S01]  /*0a30*/  LDG.E.CONSTANT R21, desc[UR4][R8.64] ;  /* 0x0000000408157981 */ /* 0x000762000c1e9900 */
[----:B------:R-:W-:Y:S01]  /*0a40*/  IADD3 R18, P0, PT, R8, UR6, RZ ;  /* 0x0000000608127c10 */ /* 0x000fe2000ff1e0ff */
[----:B------:R-:W2:Y:S02]  /*0a50*/  LDCU UR6, c[0x0][0x3a4] ;  /* 0x00007480ff0677ac */ /* 0x000ea40008000800 */
[----:B------:R-:W5:Y:S01]  /*0a60*/  LDG.E.CONSTANT R14, desc[UR4][R14.64] ;  /* 0x000000040e0e7981 */ /* 0x000f62000c1e9900 */
[----:B------:R-:W-:Y:S01]  /*0a70*/  IADD3.X R19, PT, PT, R9, UR7, RZ, P0, !PT ;  /* 0x0000000709137c10 */ /* 0x000fe200087fe4ff */
[----:B------:R-:W3:Y:S02]  /*0a80*/  LDCU UR7, c[0x0][0x3a8] ;  /* 0x00007500ff0777ac */ /* 0x000ee40008000800 */
[----:B------:R4:W5:Y:S04]  /*0a90*/  LDG.E.CONSTANT R20, desc[UR4][R6.64+0x8] ;  /* 0x0000080406147981 */ /* 0x000968000c1e9900 */
[----:B------:R-:W5:Y:S01]  /*0aa0*/  LDG.E.CONSTANT R0, desc[UR4][R18.64] ;  /* 0x0000000412007981 */ /* 0x000f62000c1e9900 */
[----:B------:R-:W-:Y:S01]  /*0ab0*/  BSSY.RECONVERGENT B1, `(.L_x_148) ;  /* 0x0000034000017945 */ /* 0x000fe20003800200 */
[----:B--2---:R-:W-:Y:S01]  /*0ac0*/  FADD R3, R3, -UR6 ;  /* 0x8000000603037e21 */ /* 0x004fe20008000000 */
[----:B---3--:R-:W-:-:S03]  /*0ad0*/  FADD R9, R5, -UR7 ;  /* 0x8000000705097e21 */ /* 0x008fc60008000000 */
[----:B0-----:R-:W-:Y:S01]  /*0ae0*/  FMUL R12, R3, UR8 ;  /* 0x00000008030c7c20 */ /* 0x001fe20008400000 */
[----:B----4-:R-:W-:-:S03]  /*0af0*/  FADD R6, R13, -UR6 ;  /* 0x800000060d067e21 */ /* 0x010fc60008000000 */
[----:B------:R-:W-:Y:S01]  /*0b00*/  FFMA R8, R3, UR8, R12 ;  /* 0x0000000803087c23 */ /* 0x000fe2000800000c */
[----:B-----5:R-:W-:Y:S01]  /*0b10*/  FADD R7, R10, -UR6 ;  /* 0x800000060a077e21 */ /* 0x020fe20008000000 */
[----:B------:R-:W-:Y:S01]  /*0b20*/  FADD R16, R16, -UR7 ;  /* 0x8000000710107e21 */ /* 0x000fe20008000000 */
[----:B------:R-:W-:-:S03]  /*0b30*/  FADD R5, R21, -UR7 ;  /* 0x8000000715057e21 */ /* 0x000fc60008000000 */
[----:B------:R-:W-:Y:S01]  /*0b40*/  FMUL R10, R16, UR9 ;  /* 0x00000009100a7c20 */ /* 0x000fe20008400000 */
[----:B------:R-:W-:Y:S01]  /*0b50*/  FMUL R11, R6, UR8 ;  /* 0x00000008060b7c20 */ /* 0x000fe20008400000 */
[----:B------:R-:W-:Y:S01]  /*0b60*/  FADD R14, R14, -UR7 ;  /* 0x800000070e0e7e21 */ /* 0x000fe20008000000 */
[----:B------:R-:W-:Y:S01]  /*0b70*/  FMUL R5, R5, UR9 ;  /* 0x0000000905057c20 */ /* 0x000fe20008400000 */
[----:B------:R-:W-:Y:S02]  /*0b80*/  FMUL R9, R9, UR9 ;  /* 0x0000000909097c20 */ /* 0x000fe40008400000 */
[----:B------:R-:W-:Y:S01]  /*0b90*/  FMUL R14, R14, UR9 ;  /* 0x000000090e0e7c20 */ /* 0x000fe20008400000 */
[----:B------:R-:W-:Y:S01]  /*0ba0*/  FADD R15, -R10, R5 ;  /* 0x000000050a0f7221 */ /* 0x000fe20000000100 */
[----:B------:R-:W-:Y:S01]  /*0bb0*/  FADD R3, R20, -UR6 ;  /* 0x8000000614037e21 */ /* 0x000fe20008000000 */
[----:B------:R-:W-:Y:S01]  /*0bc0*/  FADD R6, -R11, R8 ;  /* 0x000000080b067221 */ /* 0x000fe20000000100 */
[----:B------:R-:W-:Y:S01]  /*0bd0*/  FMUL R13, R7, UR8 ;  /* 0x00000008070d7c20 */ /* 0x000fe20008400000 */
[----:B------:R-:W-:Y:S01]  /*0be0*/  FADD R12, -R14, R9 ;  /* 0x000000090e0c7221 */ /* 0x000fe20000000100 */
[----:B------:R-:W-:Y:S01]  /*0bf0*/  FMUL R16, |R15|, 0.5 ;  /* 0x3f0000000f107820 */ /* 0x000fe20000400200 */
[----:B------:R-:W-:Y:S01]  /*0c00*/  FFMA R7, -R3, UR8, R6 ;  /* 0x0000000803077c23 */ /* 0x000fe20008000106 */
[----:B------:R-:W-:Y:S01]  /*0c10*/  FADD R6, R0, -UR6 ;  /* 0x8000000600067e21 */ /* 0x000fe20008000000 */
[----:B------:R-:W-:Y:S01]  /*0c20*/  FADD R15, -R13, R8 ;  /* 0x000000080d0f7221 */ /* 0x000fe20000000100 */
[----:B------:R-:W-:-:S03]  /*0c30*/  FFMA R0, |R12|, 0.5, R16 ;  /* 0x3f0000000c007823 */ /* 0x000fc60000000210 */
[----:B------:R-:W-:Y:S01]  /*0c40*/  FFMA R15, -R6, UR8, R15 ;  /* 0x00000008060f7c23 */ /* 0x000fe2000800010f */
        /* <DEDUP_REMOVED lines=10> */
[----:B0-----:R-:W-:Y:S02]  /*0cf0*/  FFMA R17, -R7, R12, 1 ;  /* 0x3f80000007117423 */ /* 0x001fe4000000010c */
[----:B------:R-:W-:Y:S02]  /*0d00*/  FFMA R10, R9, 4, R10 ;  /* 0x40800000090a7823 */ /* 0x000fe4000000000a */
[----:B------:R-:W-:Y:S01]  /*0d10*/  FFMA R17, R12, R17, R12 ;  /* 0x000000110c117223 */ /* 0x000fe2000000000c */
[----:B------:R-:W-:-:S03]  /*0d20*/  FFMA R9, R5, 4, R8 ;  /* 0x4080000005097823 */ /* 0x000fc60000000008 */
[----:B------:R-:W-:Y:S01]  /*0d30*/  FFMA R12, R0, R17, RZ ;  /* 0x00000011000c7223 */ /* 0x000fe200000000ff */
[----:B------:R-:W-:Y:S01]  /*0d40*/  FFMA R5, -R3, UR8, R10 ;  /* 0x0000000803057c23 */ /* 0x000fe2000800010a */
[----:B------:R-:W-:Y:S02]  /*0d50*/  FFMA R6, -R6, UR8, R9 ;  /* 0x0000000806067c23 */ /* 0x000fe40008000109 */
[----:B------:R-:W-:Y:S01]  /*0d60*/  FFMA R8, -R7, R12, R0 ;  /* 0x0000000c07087223 */ /* 0x000fe20000000100 */
[----:B------:R-:W-:Y:S01]  /*0d70*/  FMUL R5, R5, 0.125 ;  /* 0x3e00000005057820 */ /* 0x000fe20000400000 */
[----:B------:R-:W-:Y:S02]  /*0d80*/  FMUL R6, R6, 0.125 ;  /* 0x3e00000006067820 */ /* 0x000fe40000400000 */
[----:B------:R-:W-:Y:S01]  /*0d90*/  FFMA R8, R17, R8, R12 ;  /* 0x0000000811087223 */ /* 0x000fe2000000000c */
[----:B-1----:R-:W-:Y:S06]  /*0da0*/  @!P0 BRA `(.L_x_149) ;  /* 0x0000000000108947 */ /* 0x002fec0003800000 */
[----:B------:R-:W-:Y:S02]  /*0db0*/  MOV R3, R7 ;  /* 0x0000000700037202 */ /* 0x000fe40000000f00 */
[----:B------:R-:W-:-:S07]  /*0dc0*/  MOV R8, 0xde0 ;  /* 0x00000de000087802 */ /* 0x000fce0000000f00 */
[----:B------:R-:W-:Y:S05]  /*0dd0*/  CALL.REL.NOINC `($__internal_6_$__cuda_sm3x_div_rn_noftz_f32_slowpath) ;  /* 0x0000000000387944 */ /* 0x000fea0003c00000 */
[----:B------:R-:W-:-:S07]  /*0de0*/  MOV R8, R0 ;  /* 0x0000000000087202 */ /* 0x000fce0000000f00 */
.L_x_149:
[----:B------:R-:W-:Y:S05]  /*0df0*/  BSYNC.RECONVERGENT B1 ;  /* 0x0000000000017941 */ /* 0x000fea0003800200 */
.L_x_148:
[----:B------:R-:W-:-:S04]  /*0e00*/  FADD R3, -R8, 1 ;  /* 0x3f80000008037421 */ /* 0x000fc80000000100 */
[----:B------:R-:W-:-:S04]  /*0e10*/  FMUL R6, R6, R3 ;  /* 0x0000000306067220 */ /* 0x000fc80000400000 */
[----:B------:R-:W-:-:S07]  /*0e20*/  FFMA R9, R5, R8, R6 ;  /* 0x0000000805097223 */ /* 0x000fce0000000006 */
.L_x_145:
[----:B------:R-:W-:Y:S05]  /*0e30*/  BSYNC.RECONVERGENT B0 ;  /* 0x0000000000007941 */ /* 0x000fea0003800200 */
.L_x_142:
[----:B------:R-:W0:Y:S01]  /*0e40*/  LDCU UR6, c[0x0][0x3a0] ;  /* 0x00007400ff0677ac */ /* 0x000e220008000800 */
[----:B------:R-:W1:Y:S01]  /*0e50*/  LDCU.64 UR8, c[0x0][0x398] ;  /* 0x00007300ff0877ac */ /* 0x000e620008000a00 */
[----:B0-----:R-:W-:-:S05]  /*0e60*/  IMAD R0, R2, UR6, RZ ;  /* 0x0000000602007c24 */ /* 0x001fca000f8e02ff */
[----:B-1----:R-:W-:-:S04]  /*0e70*/  IADD3 R2, P0, PT, R0, UR8, RZ ;  /* 0x0000000800027c10 */ /* 0x002fc8000ff1e0ff */
[----:B------:R-:W-:-:S03]  /*0e80*/  LEA.HI.X.SX32 R3, R0, UR9, 0x1, P0 ;  /* 0x0000000900037c11 */ /* 0x000fc600080f0eff */
[----:B------:R-:W-:-:S05]  /*0e90*/  IMAD.WIDE.U32 R4, R4, 0xc, R2 ;  /* 0x0000000c04047825 */ /* 0x000fca00078e0002 */
[----:B------:R-:W-:Y:S01]  /*0ea0*/  STG.E desc[UR4][R4.64+0x4], R9 ;  /* 0x0000040904007986 */ /* 0x000fe2000c101904 */
[----:B------:R-:W-:Y:S05]  /*0eb0*/  EXIT ;  /* 0x000000000000794d */ /* 0x000fea0003800000 */
        .weak           $__internal_6_$__cuda_sm3x_div_rn_noftz_f32_slowpath
        .type           $__internal_6_$__cuda_sm3x_div_rn_noftz_f32_slowpath,@function
        .size           $__internal_6_$__cuda_sm3x_div_rn_noftz_f32_slowpath,(.L_x_173 - $__internal_6_$__cuda_sm3x_div_rn_noftz_f32_slowpath)
$__internal_6_$__cuda_sm3x_div_rn_noftz_f32_slowpath:
[----:B------:R-:W-:Y:S01]  /*0ec0*/  SHF.R.U32.HI R9, RZ, 0x17, R3 ;  /* 0x00000017ff097819 */ /* 0x000fe20000011603 */
[----:B------:R-:W-:Y:S01]  /*0ed0*/  BSSY.RECONVERGENT B2, `(.L_x_150) ;  /* 0x0000062000027945 */ /* 0x000fe20003800200 */
[----:B------:R-:W-:Y:S02]  /*0ee0*/  SHF.R.U32.HI R7, RZ, 0x17, R0 ;  /* 0x00000017ff077819 */ /* 0x000fe40000011600 */
[----:B------:R-:W-:Y:S02]  /*0ef0*/  LOP3.LUT R9, R9, 0xff, RZ, 0xc0, !PT ;  /* 0x000000ff09097812 */ /* 0x000fe400078ec0ff */
[----:B------:R-:W-:Y:S02]  /*0f00*/  LOP3.LUT R12, R7, 0xff, RZ, 0xc0, !PT ;  /* 0x000000ff070c7812 */ /* 0x000fe400078ec0ff */
[----:B------:R-:W-:Y:S02]  /*0f10*/  IADD3 R11, PT, PT, R9, -0x1, RZ ;  /* 0xffffffff090b7810 */ /* 0x000fe40007ffe0ff */
[----:B------:R-:W-:-:S02]  /*0f20*/  IADD3 R10, PT, PT, R12, -0x1, RZ ;  /* 0xffffffff0c0a7810 */ /* 0x000fc40007ffe0ff */
        /* <DEDUP_REMOVED lines=25> */
[----:B------:R-:W-:-:S03]  /*10c0*/  @!P1 FFMA R3, R3, 1.84467440737095516160e+19, RZ ;  /* 0x5f80000003039823 */ /* 0x000fc600000000ff */
[----:B------:R-:W-:-:S07]  /*10d0*/  @!P1 IADD3 R7, PT, PT, R7, 0x40, RZ ;  /* 0x0000004007079810 */ /* 0x000fce0007ffe0ff */
.L_x_151:
[----:B------:R-:W-:Y:S01]  /*10e0*/  LEA R10, R9, 0xc0800000, 0x17 ;  /* 0xc0800000090a7811 */ /* 0x000fe200078eb8ff */
[----:B------:R-:W-:Y:S03]  /*10f0*/  BSSY.RECONVERGENT B3, `(.L_x_156) ;  /* 0x0000036000037945 */ /* 0x000fe60003800200 */
[----:B------:R-:W-:Y:S02]  /*1100*/  IADD3 R10, PT, PT, -R10, R3, RZ ;  /* 0x000000030a0a7210 */ /* 0x000fe40007ffe1ff */
[----:B------:R-:W-:Y:S02]  /*1110*/  IADD3 R3, PT, PT, R12, -0x7f, RZ ;  /* 0xffffff810c037810 */ /* 0x000fe40007ffe0ff */
[----:B------:R0:W1:Y:S01]  /*1120*/  MUFU.RCP R11, R10 ;  /* 0x0000000a000b7308 */ /* 0x0000620000001000 */
[----:B------:R-:W-:Y:S02]  /*1130*/  FADD.FTZ R13, -R10, -RZ ;  /* 0x800000ff0a0d7221 */ /* 0x000fe40000010100 */
[C---:B------:R-:W-:Y:S01]  /*1140*/  IMAD R0, R3.reuse, -0x800000, R0 ;  /* 0xff80000003007824 */ /* 0x040fe200078e0200 */
        /* <DEDUP_REMOVED lines=10> */
[----:B------:R-:W-:-:S04]  /*11f0*/  LOP3.LUT R3, R3, 0xff, RZ, 0xc0, !PT ;  /* 0x000000ff03037812 */ /* 0x000fc800078ec0ff */
[----:B------:R-:W-:-:S04]  /*1200*/  IADD3 R9, PT, PT, R3, R10, RZ ;  /* 0x0000000a03097210 */ /* 0x000fc80007ffe0ff */
        /* <DEDUP_REMOVED lines=10> */
[CCC-:B------:R-:W-:Y:S01]  /*12b0*/  FFMA.RZ R3, R14.reuse, R12.reuse, R11.reuse ;  /* 0x0000000c0e037223 */ /* 0x1c0fe2000000c00b */
[CCC-:B------:R-:W-:Y:S01]  /*12c0*/  FFMA.RM R10, R14.reuse, R12.reuse, R11.reuse ;  /* 0x0000000c0e0a7223 */ /* 0x1c0fe2000000400b */
[C---:B------:R-:W-:Y:S02]  /*12d0*/  ISETP.NE.AND P2, PT, R9.reuse, RZ, PT ;  /* 0x000000ff0900720c */ /* 0x040fe40003f45270 */
[----:B------:R-:W-:Y:S02]  /*12e0*/  ISETP.NE.AND P1, PT, R9, RZ, PT ;  /* 0x000000ff0900720c */ /* 0x000fe40003f25270 */
[----:B------:R-:W-:Y:S01]  /*12f0*/  LOP3.LUT R7, R3, 0x7fffff, RZ, 0xc0, !PT ;  /* 0x007fffff03077812 */ /* 0x000fe200078ec0ff */
[----:B------:R-:W-:Y:S01]  /*1300*/  FFMA.RP R3, R14, R12, R11 ;  /* 0x0000000c0e037223 */ /* 0x000fe2000000800b */
[----:B------:R-:W-:Y:S02]  /*1310*/  IADD3 R12, PT, PT, R9, 0x20, RZ ;  /* 0x00000020090c7810 */ /* 0x000fe40007ffe0ff */
        /* <DEDUP_REMOVED lines=11> */
[----:B------:R-:W-:-:S04]  /*13d0*/  LOP3.LUT R3, R3, R10, RZ, 0xc0, !PT ;  /* 0x0000000a03037212 */ /* 0x000fc800078ec0ff */
[----:B------:R-:W-:-:S04]  /*13e0*/  IADD3 R3, PT, PT, R12, R3, RZ ;  /* 0x000000030c037210 */ /* 0x000fc80007ffe0ff */
[----:B------:R-:W-:Y:S01]  /*13f0*/  LOP3.LUT R0, R3, R0, RZ, 0xfc, !PT ;  /* 0x0000000003007212 */ /* 0x000fe200078efcff */
[----:B------:R-:W-:Y:S06]  /*1400*/  BRA `(.L_x_159) ;  /* 0x0000000000107947 */ /* 0x000fec0003800000 */
.L_x_158:
[----:B------:R-:W-:-:S04]  /*1410*/  LOP3.LUT R0, R0, 0x80000000, RZ, 0xc0, !PT ;  /* 0x8000000000007812 */ /* 0x000fc800078ec0ff */
[----:B------:R-:W-:Y:S01]  /*1420*/  LOP3.LUT R0, R0, 0x7f800000, RZ, 0xfc, !PT ;  /* 0x7f80000000007812 */ /* 0x000fe200078efcff */
[----:B------:R-:W-:Y:S06]  /*1430*/  BRA `(.L_x_159) ;  /* 0x0000000000047947 */ /* 0x000fec0003800000 */
.L_x_157:
[----:B------:R-:W-:-:S07]  /*1440*/  LEA R0, R10, R0, 0x17 ;  /* 0x000000000a007211 */ /* 0x000fce00078eb8ff */
.L_x_159:
[----:B------:R-:W-:Y:S05]  /*1450*/  BSYNC.RECONVERGENT B3 ;  /* 0x0000000000037941 */ /* 0x000fea0003800200 */
.L_x_156:
[----:B------:R-:W-:Y:S05]  /*1460*/  BRA `(.L_x_160) ;  /* 0x0000000000207947 */ /* 0x000fea0003800000 */
.L_x_155:
[----:B------:R-:W-:-:S04]  /*1470*/  LOP3.LUT R0, R3, 0x80000000, R0, 0x48, !PT ;  /* 0x8000000003007812 */ /* 0x000fc800078e4800 */
[----:B------:R-:W-:Y:S01]  /*1480*/  LOP3.LUT R0, R0, 0x7f800000, RZ, 0xfc, !PT ;  /* 0x7f80000000007812 */ /* 0x000fe200078efcff */
[----:B------:R-:W-:Y:S06]  /*1490*/  BRA `(.L_x_160) ;  /* 0x0000000000147947 */ /* 0x000fec0003800000 */
.L_x_154:
[----:B------:R-:W-:Y:S01]  /*14a0*/  LOP3.LUT R0, R3, 0x80000000, R0, 0x48, !PT ;  /* 0x8000000003007812 */ /* 0x000fe200078e4800 */
[----:B------:R-:W-:Y:S06]  /*14b0*/  BRA `(.L_x_160) ;  /* 0x00000000000c7947 */ /* 0x000fec0003800000 */
.L_x_153:
[----:B------:R-:W0:Y:S01]  /*14c0*/  MUFU.RSQ R0, -QNAN ;  /* 0xffc0000000007908 */ /* 0x000e220000001400 */
[----:B------:R-:W-:Y:S05]  /*14d0*/  BRA `(.L_x_160) ;  /* 0x0000000000047947 */ /* 0x000fea0003800000 */
.L_x_152:
[----:B------:R-:W-:-:S07]  /*14e0*/  FADD.FTZ R0, R0, R3 ;  /* 0x0000000300007221 */ /* 0x000fce0000010000 */
.L_x_160:
[----:B------:R-:W-:Y:S05]  /*14f0*/  BSYNC.RECONVERGENT B2 ;  /* 0x0000000000027941 */ /* 0x000fea0003800200 */
.L_x_150:
[----:B------:R-:W-:-:S04]  /*1500*/  HFMA2 R9, -RZ, RZ, 0, 0 ;  /* 0x00000000ff097431 */ /* 0x000fc800000001ff */
[----:B0-----:R-:W-:Y:S05]  /*1510*/  RET.REL.NODEC R8 `(deBayerGreenKernel) ;  /* 0xffffffe808b87950 */ /* 0x001fea0003c3ffff */
.L_x_161:
        /* <DEDUP_REMOVED lines=14> */
.L_x_173:


//--------------------- .text.CreateBayer         --------------------------
	.section	.text.CreateBayer,"ax",@progbits
	.align	128
        .global         CreateBayer
        .type           CreateBayer,@function
        .size           CreateBayer,(.L_x_180 - CreateBayer)
        .other          CreateBayer,@"STO_CUDA_ENTRY STV_DEFAULT"
CreateBayer:
.text.CreateBayer:
        /* <DEDUP_REMOVED lines=18> */
[----:B------:R-:W1:Y:S01]  /*0120*/  LDCU.128 UR8, c[0x0][0x380] ;  /* 0x00007000ff0877ac */ /* 0x000e620008000c00 */
[----:B------:R-:W-:-:S03]  /*0130*/  LOP3.LUT R2, R3, 0xfffffffe, RZ, 0xc0, !PT ;  /* 0xfffffffe03027812 */ /* 0x000fc600078ec0ff */
[----:B------:R-:W-:Y:S01]  /*0140*/  VIADD R3, R4, 0x48 ;  /* 0x0000004804037836 */ /* 0x000fe20000000000 */
[----:B------:R-:W-:-:S05]  /*0150*/  IADD3 R2, PT, PT, R7, -R2, RZ ;  /* 0x8000000207027210 */ /* 0x000fca0007ffe0ff */
[----:B------:R-:W-:Y:S02]  /*0160*/  IMAD R6, R2, 0x4, R3 ;  /* 0x0000000402067824 */ /* 0x000fe400078e0203 */
[----:B0-----:R-:W-:-:S04]  /*0170*/  IMAD R3, R0, UR4, RZ ;  /* 0x0000000400037c24 */ /* 0x001fc8000f8e02ff */
[----:B------:R-:W0:Y:S01]  /*0180*/  LDC R6, c[0x3][R6] ;  /* 0x00c0000006067b82 */ /* 0x000e220000000800 */
[----:B------:R-:W-:Y:S01]  /*0190*/  IMAD R0, R0, UR5, RZ ;  /* 0x0000000500007c24 */ /* 0x000fe2000f8e02ff */
[----:B------:R-:W2:Y:S01]  /*01a0*/  LDCU.64 UR4, c[0x0][0x358] ;  /* 0x00006b00ff0477ac */ /* 0x000ea20008000a00 */
[----:B-1----:R-:W-:-:S03]  /*01b0*/  IADD3 R2, P1, PT, R3, UR8, RZ ;  /* 0x0000000803027c10 */ /* 0x002fc6000ff3e0ff */
[C---:B------:R-:W-:Y:S02]  /*01c0*/  IADD3 R4, P2, PT, R0.reuse, UR10, RZ ;  /* 0x0000000a00047c10 */ /* 0x040fe4000ff5e0ff */
[----:B------:R-:W-:Y:S02]  /*01d0*/  LEA.HI.X.SX32 R3, R3, UR9, 0x1, P1 ;  /* 0x0000000903037c11 */ /* 0x000fe400088f0eff */
[----:B------:R-:W-:Y:S02]  /*01e0*/  LEA.HI.X.SX32 R5, R0, UR11, 0x1, P2 ;  /* 0x0000000b00057c11 */ /* 0x000fe400090f0eff */
[----:B0-----:R-:W-:-:S13]  /*01f0*/  ISETP.NE.AND P0, PT, R6, RZ, PT ;  /* 0x000000ff0600720c */ /* 0x001fda0003f05270 */
[----:B--2---:R-:W-:Y:S05]  /*0200*/  @!P0 BRA `(.L_x_163) ;  /* 0x00000000002c8947 */ /* 0x004fea0003800000 */
[----:B------:R-:W-:-:S13]  /*0210*/  ISETP.NE.AND P0, PT, R6, 0x2, PT ;  /* 0x000000020600780c */ /* 0x000fda0003f05270 */
[----:B------:R-:W-:Y:S05]  /*0220*/  @!P0 BRA `(.L_x_164) ;  /* 0x0000000000188947 */ /* 0x000fea0003800000 */
[----:B------:R-:W-:Y:S01]  /*0230*/  ISETP.NE.AND P0, PT, R6, 0x1, PT ;  /* 0x000000010600780c */ /* 0x000fe20003f05270 */
[----:B------:R-:W-:-:S12]  /*0240*/  HFMA2 R9, -RZ, RZ, 0, 0 ;  /* 0x00000000ff097431 */ /* 0x000fd800000001ff */
[----:B------:R-:W-:Y:S05]  /*0250*/  @P0 BRA `(.L_x_165) ;  /* 0x0000000000200947 */ /* 0x000fea0003800000 */
[----:B------:R-:W-:-:S05]  /*0260*/  IMAD.WIDE R2, R7, 0xc, R2 ;  /* 0x0000000c07027825 */ /* 0x000fca00078e0202 */
[----:B------:R0:W5:Y:S01]  /*0270*/  LDG.E R9, desc[UR4][R2.64+0x4] ;  /* 0x0000040402097981 */ /* 0x000162000c1e1900 */
[----:B------:R-:W-:Y:S05]  /*0280*/  BRA `(.L_x_165) ;  /* 0x0000000000147947 */ /* 0x000fea0003800000 */
.L_x_164:
[----:B------:R-:W-:-:S05]  /*0290*/  IMAD.WIDE R2, R7, 0xc, R2 ;  /* 0x0000000c07027825 */ /* 0x000fca00078e0202 */
[----:B------:R1:W5:Y:S01]  /*02a0*/  LDG.E R9, desc[UR4][R2.64+0x8] ;  /* 0x0000080402097981 */ /* 0x000362000c1e1900 */
[----:B------:R-:W-:Y:S05]  /*02b0*/  BRA `(.L_x_165) ;  /* 0x0000000000087947 */ /* 0x000fea0003800000 */
.L_x_163:
[----:B------:R-:W-:-:S05]  /*02c0*/  IMAD.WIDE R2, R7, 0xc, R2 ;  /* 0x0000000c07027825 */ /* 0x000fca00078e0202 */
[----:B------:R2:W5:Y:S02]  /*02d0*/  LDG.E R9, desc[UR4][R2.64] ;  /* 0x0000000402097981 */ /* 0x000564000c1e1900 */
.L_x_165:
[----:B------:R-:W-:Y:S05]  /*02e0*/  BSYNC.RECONVERGENT B0 ;  /* 0x0000000000007941 */ /* 0x000fea0003800200 */
.L_x_162:
[----:B012---:R-:W-:-:S05]  /*02f0*/  IMAD.WIDE R2, R7, 0x4, R4 ;  /* 0x0000000407027825 */ /* 0x007fca00078e0204 */
[----:B-----5:R-:W-:Y:S01]  /*0300*/  STG.E desc[UR4][R2.64], R9 ;  /* 0x0000000902007986 */ /* 0x020fe2000c101904 */
[----:B------:R-:W-:Y:S05]  /*0310*/  EXIT ;  /* 0x000000000000794d */ /* 0x000fea0003800000 */
.L_x_166:
        /* <DEDUP_REMOVED lines=14> */
.L_x_180:


//--------------------- .nv.global.init           --------------------------
	.section	.nv.global.init,"aw",@progbits
	.align	4
.nv.global.init:
	.type		mrg32k3aM1SubSeq,@object
	.size		mrg32k3aM1SubSeq,(mrg32k3aM2SubSeq - mrg32k3aM1SubSeq)
mrg32k3aM1SubSeq:
        /*0000*/ 	.byte	0x0b, 0xcc, 0xee, 0x04, 0x73, 0x29, 0x8b, 0x6f, 0xf6, 0x53, 0x03, 0xf6, 0x23, 0xf6, 0xea, 0xda
        /* <DEDUP_REMOVED lines=125> */
	.type		mrg32k3aM2SubSeq,@object
	.size		mrg32k3aM2SubSeq,(mrg32k3aM1 - mrg32k3aM2SubSeq)
mrg32k3aM2SubSeq:
        /* <DEDUP_REMOVED lines=126> */
	.type		mrg32k3aM1,@object
	.size		mrg32k3aM1,(mrg32k3aM1Seq - mrg32k3aM1)
mrg32k3aM1:
        /* <DEDUP_REMOVED lines=144> */
	.type		mrg32k3aM1Seq,@object
	.size		mrg32k3aM1Seq,(mrg32k3aM2 - mrg32k3aM1Seq)
mrg32k3aM1Seq:
        /* <DEDUP_REMOVED lines=144> */
	.type		mrg32k3aM2,@object
	.size		mrg32k3aM2,(mrg32k3aM2Seq - mrg32k3aM2)
mrg32k3aM2:
        /* <DEDUP_REMOVED lines=144> */
	.type		mrg32k3aM2Seq,@object
	.size		mrg32k3aM2Seq,(precalc_xorwow_matrix - mrg32k3aM2Seq)
mrg32k3aM2Seq:
        /* <DEDUP_REMOVED lines=144> */
	.type		precalc_xorwow_matrix,@object
	.size		precalc_xorwow_matrix,(precalc_xorwow_offset_matrix - precalc_xorwow_matrix)
precalc_xorwow_matrix:
        /* <DEDUP_REMOVED lines=6400> */
	.type		precalc_xorwow_offset_matrix,@object
	.size		precalc_xorwow_offset_matrix,(.L_1 - precalc_xorwow_offset_matrix)
precalc_xorwow_offset_matrix:
        /* <DEDUP_REMOVED lines=6400> */
.L_1:


//--------------------- .nv.shared.reserved.0     --------------------------
	.section	.nv.shared.reserved.0,"aw",@nobits
	.weak		__nv_reservedSMEM_offset_0_alias
	.size		__nv_reservedSMEM_offset_0_alias, 0, 64
	.other		__nv_reservedSMEM_offset_0_alias,@"STO_CUDA_RESERVED_SHARED STV_DEFAULT"
__nv_reservedSMEM_offset_0_alias:
	.zero		0
	.zero		64


//--------------------- .nv.constant0.CreateBayerWithNoise --------------------------
	.section	.nv.constant0.CreateBayerWithNoise,"a",@progbits
	.sectionflags	@""
	.align	4
.nv.constant0.CreateBayerWithNoise:
	.zero		944


//--------------------- .nv.constant0.setupCurand --------------------------
	.section	.nv.constant0.setupCurand,"a",@progbits
	.sectionflags	@""
	.align	4
.nv.constant0.setupCurand:
	.zero		908


//--------------------- .nv.constant0.deBayersSubSample3DNG --------------------------
	.section	.nv.constant0.deBayersSubSample3DNG,"a",@progbits
	.sectionflags	@""
	.align	4
.nv.constant0.deBayersSubSample3DNG:
	.zero		948


//--------------------- .nv.constant0.deBayersSubSample3 --------------------------
	.section	.nv.constant0.deBayersSubSample3,"a",@progbits
	.sectionflags	@""
	.align	4
.nv.constant0.deBayersSubSample3:
	.zero		928


//--------------------- .nv.constant0.deBayerRedBlueKernel --------------------------
	.section	.nv.constant0.deBayerRedBlueKernel,"a",@progbits
	.sectionflags	@""
	.align	4
.nv.constant0.deBayerRedBlueKernel:
	.zero		956


//--------------------- .nv.constant0.deBayerGreenKernel --------------------------
	.section	.nv.constant0.deBayerGreenKernel,"a",@progbits
	.sectionflags	@""
	.align	4
.nv.constant0.deBayerGreenKernel:
	.zero		956


//--------------------- .nv.constant0.CreateBayer --------------------------
	.section	.nv.constant0.CreateBayer,"a",@progbits
	.sectionflags	@""
	.align	4
.nv.constant0.CreateBayer:
	.zero		928


//--------------------- SYMBOLS --------------------------

	.type		.nv.reservedSmem.offset0,@object
	.size		.nv.reservedSmem.offset0,0x4
